// auto-generated by cutlass_sweep.gemm — config: {"arch": "sm_100", "cluster_m": 2, "cluster_n": 2, "dtype": "e5m2", "stages": 4, "tile_k": 64, "tile_m": 64, "tile_n": 256}
#include "cutlass/cutlass.h"
#include "cutlass/gemm/collective/collective_builder.hpp"
#include "cutlass/gemm/device/gemm_universal_adapter.h"
#include "cutlass/gemm/kernel/gemm_universal.hpp"
#include "cutlass/epilogue/collective/collective_builder.hpp"

using ElemA = cutlass::float_e5m2_t;
using ElemB = cutlass::float_e5m2_t;
using ElemCD = cutlass::float_e5m2_t;
using Acc  = float;
using TileShape    = cute::Shape<cute::_64, cute::_256, cute::_64>;
using ClusterShape = cute::Shape<cute::_2, cute::_2, cute::_1>;

using CollectiveEpilogue = typename cutlass::epilogue::collective::CollectiveBuilder<
    cutlass::arch::Sm100, cutlass::arch::OpClassTensorOp,
    TileShape, ClusterShape,
    cutlass::epilogue::collective::EpilogueTileAuto,
    Acc, Acc,
    ElemCD, cutlass::layout::RowMajor, 128 / cutlass::sizeof_bits<ElemCD>::value,
    ElemCD, cutlass::layout::RowMajor, 128 / cutlass::sizeof_bits<ElemCD>::value,
    cutlass::epilogue::collective::EpilogueScheduleAuto
  >::CollectiveOp;

using CollectiveMainloop = typename cutlass::gemm::collective::CollectiveBuilder<
    cutlass::arch::Sm100, cutlass::arch::OpClassTensorOp,
    ElemA, cutlass::layout::RowMajor, 128 / cutlass::sizeof_bits<ElemA>::value,
    ElemB, cutlass::layout::ColumnMajor, 128 / cutlass::sizeof_bits<ElemB>::value,
    Acc,
    TileShape, ClusterShape,
    cutlass::gemm::collective::StageCount<4>,
    cutlass::gemm::collective::KernelScheduleAuto
  >::CollectiveOp;

using GemmKernel = cutlass::gemm::kernel::GemmUniversal<
    cute::Shape<int,int,int,int>,
    CollectiveMainloop,
    CollectiveEpilogue
>;
using Gemm = cutlass::gemm::device::GemmUniversalAdapter<GemmKernel>;

// Force the device kernel symbol into the cubin without needing a host main.
auto* _anchor = &cutlass::device_kernel<GemmKernel>;


// ===== COMPILED SASS (sm_100a) =====

	.target	sm_100a

	.elftype	@"ET_EXEC"


//--------------------- .note.nv.tkinfo           --------------------------
	.section	.note.nv.tkinfo,"",@"SHT_NOTE"
	.sectionflags	@"SHF_NOTE_NV_TKINFO"
	.tkinfo
        /*0018*/ 	.word	0x00000002
        /*0030*/ 	.string	""
        /*0030*/ 	.string	"ptxas"
        /*0030*/ 	.string	"Cuda compilation tools, release 13.0, V13.0.88"
        /*0030*/ 	.string	"Build cuda_13.0.r13.0/compiler.36424714_0"
        /*0030*/ 	.string	"-arch sm_100a -m 64 "



//--------------------- .note.nv.cuinfo           --------------------------
	.section	.note.nv.cuinfo,"",@"SHT_NOTE"
	.sectionflags	@"SHF_NOTE_NV_CUINFO"
        /*0018*/ 	.short	0x0002
        /*001a*/ 	.short	0x0064
        /*001c*/ 	.short	0x0082
	.zero		2


//--------------------- .nv.info                  --------------------------
	.section	.nv.info,"",@"SHT_CUDA_INFO"
	.align	4


	//----- nvinfo : EIATTR_REGCOUNT
	.align		4
        /*0000*/ 	.byte	0x04, 0x2f
        /*0002*/ 	.short	(.L_20 - .L_19)
	.align		4
.L_19:
        /*0004*/ 	.word	index@(_ZN7cutlass13device_kernelINS_4gemm6kernel13GemmUniversalIN4cute5tupleIJiiiiEEENS1_10collective13CollectiveMmaINS1_35MainloopSm100TmaUmmaWarpSpecializedILi4ELi2ELi4ENS5_IJNS4_1CILi2EEESB_NSA_ILi1EEEEEEEENS5_IJNSA_ILi64EEENSA_ILi256EEESF_EEENS_12float_e5m2_tENS5_IJlSC_lEEESI_SJ_NS4_8TiledMMAINS4_8MMA_AtomIJNS4_10MMA_TraitsINS4_19SM100_MMA_F8F6F4_SSEJSI_SI_fSF_SG_NS4_17integral_constantINS4_4UMMA5MajorELSQ_0EEESR_NSO_INSP_7ScaleInELSS_0EEEST_EEEEEENS4_6LayoutINS5_IJSC_SC_SC_EEENS5_IJNSA_ILi0EEESY_SY_EEEEENS5_IJNS4_10UnderscoreES11_S11_EEEEENS4_23SM90_TMA_LOAD_MULTICASTENS4_14ComposedLayoutINS4_7SwizzleILi2ELi4ELi3EEENS4_18smem_ptr_flag_bitsILi8EEENSW_INS5_IJNSA_ILi8EEESF_EEENS5_IJSF_SC_EEEEEEEvNS4_8identityES14_S1E_vS1F_EENS_8epilogue10collective18CollectiveEpilogueINS1H_23Sm100TmaWarpSpecializedILi4ELi2ELi32ELb0ELb0EEEJSH_NS5_IJNSW_ISF_SC_EES1M_EEESI_SJ_SI_SJ_NS1H_6fusion15FusionCallbacksIS1L_NS1O_17LinearCombinationISI_fSI_fLNS_15FloatRoundStyleE2EEESH_S1N_JEEENS4_5SM1004TMEM4LOAD26SM100_TMEM_LOAD_16dp32b32xENS4_13SM90_TMA_LOADES1E_NS4_39AutoVectorizingCopyWithAssumedAlignmentILi128EEENS4_14SM90_TMA_STOREES1E_S20_S20_EEEvvEEEEvNT_6ParamsE)
        /*0008*/ 	.word	0x00000075


	//----- nvinfo : EIATTR_FRAME_SIZE
	.align		4
.L_20:
        /*000c*/ 	.byte	0x04, 0x11
        /*000e*/ 	.short	(.L_22 - .L_21)
	.align		4
.L_21:
        /*0010*/ 	.word	index@($__internal_2_$__cuda_sm10x_tcgen05_guardrail_trap_unallocated_columns_being_dealloced)
        /*0014*/ 	.word	0x00000000


	//----- nvinfo : EIATTR_FRAME_SIZE
	.align		4
.L_22:
        /*0018*/ 	.byte	0x04, 0x11
        /*001a*/ 	.short	(.L_24 - .L_23)
	.align		4
.L_23:
        /*001c*/ 	.word	index@($__internal_1_$__cuda_sm10x_tcgen05_guardrail_trap_phase_invalid_during_alloc)
        /*0020*/ 	.word	0x00000000


	//----- nvinfo : EIATTR_FRAME_SIZE
	.align		4
.L_24:
        /*0024*/ 	.byte	0x04, 0x11
        /*0026*/ 	.short	(.L_26 - .L_25)
	.align		4
.L_25:
        /*0028*/ 	.word	index@($__internal_0_$__cuda_sm10x_tcgen05_guardrail_trap_col_being_dealloced_not_returned_by_alloc)
        /*002c*/ 	.word	0x00000000


	//----- nvinfo : EIATTR_FRAME_SIZE
	.align		4
.L_26:
        /*0030*/ 	.byte	0x04, 0x11
        /*0032*/ 	.short	(.L_28 - .L_27)
	.align		4
.L_27:
        /*0034*/ 	.word	index@(_ZN7cutlass13device_kernelINS_4gemm6kernel13GemmUniversalIN4cute5tupleIJiiiiEEENS1_10collective13CollectiveMmaINS1_35MainloopSm100TmaUmmaWarpSpecializedILi4ELi2ELi4ENS5_IJNS4_1CILi2EEESB_NSA_ILi1EEEEEEEENS5_IJNSA_ILi64EEENSA_ILi256EEESF_EEENS_12float_e5m2_tENS5_IJlSC_lEEESI_SJ_NS4_8TiledMMAINS4_8MMA_AtomIJNS4_10MMA_TraitsINS4_19SM100_MMA_F8F6F4_SSEJSI_SI_fSF_SG_NS4_17integral_constantINS4_4UMMA5MajorELSQ_0EEESR_NSO_INSP_7ScaleInELSS_0EEEST_EEEEEENS4_6LayoutINS5_IJSC_SC_SC_EEENS5_IJNSA_ILi0EEESY_SY_EEEEENS5_IJNS4_10UnderscoreES11_S11_EEEEENS4_23SM90_TMA_LOAD_MULTICASTENS4_14ComposedLayoutINS4_7SwizzleILi2ELi4ELi3EEENS4_18smem_ptr_flag_bitsILi8EEENSW_INS5_IJNSA_ILi8EEESF_EEENS5_IJSF_SC_EEEEEEEvNS4_8identityES14_S1E_vS1F_EENS_8epilogue10collective18CollectiveEpilogueINS1H_23Sm100TmaWarpSpecializedILi4ELi2ELi32ELb0ELb0EEEJSH_NS5_IJNSW_ISF_SC_EES1M_EEESI_SJ_SI_SJ_NS1H_6fusion15FusionCallbacksIS1L_NS1O_17LinearCombinationISI_fSI_fLNS_15FloatRoundStyleE2EEESH_S1N_JEEENS4_5SM1004TMEM4LOAD26SM100_TMEM_LOAD_16dp32b32xENS4_13SM90_TMA_LOADES1E_NS4_39AutoVectorizingCopyWithAssumedAlignmentILi128EEENS4_14SM90_TMA_STOREES1E_S20_S20_EEEvvEEEEvNT_6ParamsE)
        /*0038*/ 	.word	0x00000000


	//----- nvinfo : EIATTR_MIN_STACK_SIZE
	.align		4
.L_28:
        /*003c*/ 	.byte	0x04, 0x12
        /*003e*/ 	.short	(.L_30 - .L_29)
	.align		4
.L_29:
        /*0040*/ 	.word	index@(_ZN7cutlass13device_kernelINS_4gemm6kernel13GemmUniversalIN4cute5tupleIJiiiiEEENS1_10collective13CollectiveMmaINS1_35MainloopSm100TmaUmmaWarpSpecializedILi4ELi2ELi4ENS5_IJNS4_1CILi2EEESB_NSA_ILi1EEEEEEEENS5_IJNSA_ILi64EEENSA_ILi256EEESF_EEENS_12float_e5m2_tENS5_IJlSC_lEEESI_SJ_NS4_8TiledMMAINS4_8MMA_AtomIJNS4_10MMA_TraitsINS4_19SM100_MMA_F8F6F4_SSEJSI_SI_fSF_SG_NS4_17integral_constantINS4_4UMMA5MajorELSQ_0EEESR_NSO_INSP_7ScaleInELSS_0EEEST_EEEEEENS4_6LayoutINS5_IJSC_SC_SC_EEENS5_IJNSA_ILi0EEESY_SY_EEEEENS5_IJNS4_10UnderscoreES11_S11_EEEEENS4_23SM90_TMA_LOAD_MULTICASTENS4_14ComposedLayoutINS4_7SwizzleILi2ELi4ELi3EEENS4_18smem_ptr_flag_bitsILi8EEENSW_INS5_IJNSA_ILi8EEESF_EEENS5_IJSF_SC_EEEEEEEvNS4_8identityES14_S1E_vS1F_EENS_8epilogue10collective18CollectiveEpilogueINS1H_23Sm100TmaWarpSpecializedILi4ELi2ELi32ELb0ELb0EEEJSH_NS5_IJNSW_ISF_SC_EES1M_EEESI_SJ_SI_SJ_NS1H_6fusion15FusionCallbacksIS1L_NS1O_17LinearCombinationISI_fSI_fLNS_15FloatRoundStyleE2EEESH_S1N_JEEENS4_5SM1004TMEM4LOAD26SM100_TMEM_LOAD_16dp32b32xENS4_13SM90_TMA_LOADES1E_NS4_39AutoVectorizingCopyWithAssumedAlignmentILi128EEENS4_14SM90_TMA_STOREES1E_S20_S20_EEEvvEEEEvNT_6ParamsE)
        /*0044*/ 	.word	0x00000000
.L_30:


//--------------------- .nv.compat                --------------------------
	.section	.nv.compat,"",@"SHT_CUDA_COMPAT_INFO"
	.align	4
        /*0000*/ 	.byte	0x02, 0x09, 0x01, 0x00, 0x02, 0x02, 0x02, 0x00, 0x02, 0x05, 0x05, 0x00, 0x03, 0x07, 0x01, 0x01
        /*0010*/ 	.byte	0x02, 0x03, 0x01, 0x00, 0x02, 0x06, 0x01, 0x00, 0x04, 0x0b, 0x08, 0x00, 0x09, 0x00, 0x00, 0x00
        /*0020*/ 	.byte	0x00, 0x00, 0x00, 0x00


//--------------------- .nv.info._ZN7cutlass13device_kernelINS_4gemm6kernel13GemmUniversalIN4cute5tupleIJiiiiEEENS1_10collective13CollectiveMmaINS1_35MainloopSm100TmaUmmaWarpSpecializedILi4ELi2ELi4ENS5_IJNS4_1CILi2EEESB_NSA_ILi1EEEEEEEENS5_IJNSA_ILi64EEENSA_ILi256EEESF_EEENS_12float_e5m2_tENS5_IJlSC_lEEESI_SJ_NS4_8TiledMMAINS4_8MMA_AtomIJNS4_10MMA_TraitsINS4_19SM100_MMA_F8F6F4_SSEJSI_SI_fSF_SG_NS4_17integral_constantINS4_4UMMA5MajorELSQ_0EEESR_NSO_INSP_7ScaleInELSS_0EEEST_EEEEEENS4_6LayoutINS5_IJSC_SC_SC_EEENS5_IJNSA_ILi0EEESY_SY_EEEEENS5_IJNS4_10UnderscoreES11_S11_EEEEENS4_23SM90_TMA_LOAD_MULTICASTENS4_14ComposedLayoutINS4_7SwizzleILi2ELi4ELi3EEENS4_18smem_ptr_flag_bitsILi8EEENSW_INS5_IJNSA_ILi8EEESF_EEENS5_IJSF_SC_EEEEEEEvNS4_8identityES14_S1E_vS1F_EENS_8epilogue10collective18CollectiveEpilogueINS1H_23Sm100TmaWarpSpecializedILi4ELi2ELi32ELb0ELb0EEEJSH_NS5_IJNSW_ISF_SC_EES1M_EEESI_SJ_SI_SJ_NS1H_6fusion15FusionCallbacksIS1L_NS1O_17LinearCombinationISI_fSI_fLNS_15FloatRoundStyleE2EEESH_S1N_JEEENS4_5SM1004TMEM4LOAD26SM100_TMEM_LOAD_16dp32b32xENS4_13SM90_TMA_LOADES1E_NS4_39AutoVectorizingCopyWithAssumedAlignmentILi128EEENS4_14SM90_TMA_STOREES1E_S20_S20_EEEvvEEEEvNT_6ParamsE --------------------------
	.section	.nv.info._ZN7cutlass13device_kernelINS_4gemm6kernel13GemmUniversalIN4cute5tupleIJiiiiEEENS1_10collective13CollectiveMmaINS1_35MainloopSm100TmaUmmaWarpSpecializedILi4ELi2ELi4ENS5_IJNS4_1CILi2EEESB_NSA_ILi1EEEEEEEENS5_IJNSA_ILi64EEENSA_ILi256EEESF_EEENS_12float_e5m2_tENS5_IJlSC_lEEESI_SJ_NS4_8TiledMMAINS4_8MMA_AtomIJNS4_10MMA_TraitsINS4_19SM100_MMA_F8F6F4_SSEJSI_SI_fSF_SG_NS4_17integral_constantINS4_4UMMA5MajorELSQ_0EEESR_NSO_INSP_7ScaleInELSS_0EEEST_EEEEEENS4_6LayoutINS5_IJSC_SC_SC_EEENS5_IJNSA_ILi0EEESY_SY_EEEEENS5_IJNS4_10UnderscoreES11_S11_EEEEENS4_23SM90_TMA_LOAD_MULTICASTENS4_14ComposedLayoutINS4_7SwizzleILi2ELi4ELi3EEENS4_18smem_ptr_flag_bitsILi8EEENSW_INS5_IJNSA_ILi8EEESF_EEENS5_IJSF_SC_EEEEEEEvNS4_8identityES14_S1E_vS1F_EENS_8epilogue10collective18CollectiveEpilogueINS1H_23Sm100TmaWarpSpecializedILi4ELi2ELi32ELb0ELb0EEEJSH_NS5_IJNSW_ISF_SC_EES1M_EEESI_SJ_SI_SJ_NS1H_6fusion15FusionCallbacksIS1L_NS1O_17LinearCombinationISI_fSI_fLNS_15FloatRoundStyleE2EEESH_S1N_JEEENS4_5SM1004TMEM4LOAD26SM100_TMEM_LOAD_16dp32b32xENS4_13SM90_TMA_LOADES1E_NS4_39AutoVectorizingCopyWithAssumedAlignmentILi128EEENS4_14SM90_TMA_STOREES1E_S20_S20_EEEvvEEEEvNT_6ParamsE,"",@"SHT_CUDA_INFO"
	.sectionflags	@""
	.align	4


	//----- nvinfo : EIATTR_CUDA_API_VERSION
	.align		4
        /*0000*/ 	.byte	0x04, 0x37
        /*0002*/ 	.short	(.L_32 - .L_31)
.L_31:
        /*0004*/ 	.word	0x00000082


	//----- nvinfo : EIATTR_KPARAM_INFO
	.align		4
.L_32:
        /*0008*/ 	.byte	0x04, 0x17
        /*000a*/ 	.short	(.L_34 - .L_33)
.L_33:
        /*000c*/ 	.word	0x00000000
        /*0010*/ 	.short	0x0000
        /*0012*/ 	.short	0x0000
        /*0014*/ 	.byte	0x00, 0xf0, 0x01, 0x20


	//----- nvinfo : EIATTR_AT_ENTRY_FRAGMENTS
	.align		4
.L_34:
        /*0018*/ 	.byte	0x04, 0x4f
        /*001a*/ 	.short	(.L_36 - .L_35)


	//   ....[0]....
.L_35:
        /*001c*/ 	.word	0x00000006


	//----- nvinfo : EIATTR_RESERVED_SMEM_USED
	.align		4
.L_36:
        /*0020*/ 	.byte	0x01, 0x41
	.zero		2


	//----- nvinfo : EIATTR_SPARSE_MMA_MASK
	.align		4
        /*0024*/ 	.byte	0x03, 0x50
        /*0026*/ 	.short	0x0000


	//----- nvinfo : EIATTR_TCGEN05_1CTA_USED
	.align		4
        /*0028*/ 	.byte	0x01, 0x51
	.zero		2


	//----- nvinfo : EIATTR_MAXREG_COUNT
	.align		4
        /*002c*/ 	.byte	0x03, 0x1b
        /*002e*/ 	.short	0x00ff


	//----- nvinfo : EIATTR_NUM_BARRIERS
	.align		4
        /*0030*/ 	.byte	0x02, 0x4c
        /*0032*/ 	.byte	0x07
	.zero		1


	//----- nvinfo : EIATTR_EXTERNS
	.align		4
        /*0034*/ 	.byte	0x04, 0x0f
        /*0036*/ 	.short	(.L_38 - .L_37)


	//   ....[0]....
	.align		4
.L_37:
        /*0038*/ 	.word	index@(__assertfail)


	//----- nvinfo : EIATTR_MERCURY_ISA_VERSION
	.align		4
.L_38:
        /*003c*/ 	.byte	0x03, 0x5f
        /*003e*/ 	.short	0x0101


	//----- nvinfo : EIATTR_INT_WARP_WIDE_INSTR_OFFSETS
	.align		4
        /*0040*/ 	.byte	0x04, 0x31
        /*0042*/ 	.short	(.L_40 - .L_39)


	//   ....[0]....
.L_39:
        /*0044*/ 	.word	0x00003d80


	//   ....[1]....
        /*0048*/ 	.word	0x00003da0


	//   ....[2]....
        /*004c*/ 	.word	0x00003dd0


	//   ....[3]....
        /*0050*/ 	.word	0x00004950


	//   ....[4]....
        /*0054*/ 	.word	0x000049c0


	//   ....[5]....
        /*0058*/ 	.word	0x00004a90


	//   ....[6]....
        /*005c*/ 	.word	0x00004b10


	//   ....[7]....
        /*0060*/ 	.word	0x00004c00


	//   ....[8]....
        /*0064*/ 	.word	0x00004c80


	//   ....[9]....
        /*0068*/ 	.word	0x00004d60


	//   ....[10]....
        /*006c*/ 	.word	0x00004e10


	//----- nvinfo : EIATTR_COOP_GROUP_MASK_REGIDS
	.align		4
.L_40:
        /*0070*/ 	.byte	0x04, 0x29
        /*0072*/ 	.short	(.L_42 - .L_41)


	//   ....[0]....
.L_41:
        /*0074*/ 	.word	0xffffffff


	//   ....[1]....
        /*0078*/ 	.word	0xffffffff


	//   ....[2]....
        /*007c*/ 	.word	0xffffffff


	//   ....[3]....
        /*0080*/ 	.word	0xffffffff


	//   ....[4]....
        /*0084*/ 	.word	0xffffffff


	//   ....[5]....
        /*0088*/ 	.word	0xffffffff


	//   ....[6]....
        /*008c*/ 	.word	0xffffffff


	//   ....[7]....
        /*0090*/ 	.word	0xffffffff


	//   ....[8]....
        /*0094*/ 	.word	0xffffffff


	//   ....[9]....
        /*0098*/ 	.word	0xffffffff


	//   ....[10]....
        /*009c*/ 	.word	0xffffffff


	//   ....[11]....
        /*00a0*/ 	.word	0xffffffff


	//   ....[12]....
        /*00a4*/ 	.word	0xffffffff


	//   ....[13]....
        /*00a8*/ 	.word	0xffffffff


	//----- nvinfo : EIATTR_COOP_GROUP_INSTR_OFFSETS
	.align		4
.L_42:
        /*00ac*/ 	.byte	0x04, 0x28
        /*00ae*/ 	.short	(.L_44 - .L_43)


	//   ....[0]....
.L_43:
        /*00b0*/ 	.word	0x00000080


	//   ....[1]....
        /*00b4*/ 	.word	0x000004f0


	//   ....[2]....
        /*00b8*/ 	.word	0x000006a0


	//   ....[3]....
        /*00bc*/ 	.word	0x00000840


	//   ....[4]....
        /*00c0*/ 	.word	0x00000940


	//   ....[5]....
        /*00c4*/ 	.word	0x00000ab0


	//   ....[6]....
        /*00c8*/ 	.word	0x00000c50


	//   ....[7]....
        /*00cc*/ 	.word	0x00000e00


	//   ....[8]....
        /*00d0*/ 	.word	0x00002170


	//   ....[9]....
        /*00d4*/ 	.word	0x00003050


	//   ....[10]....
        /*00d8*/ 	.word	0x00003260


	//   ....[11]....
        /*00dc*/ 	.word	0x00003290


	//   ....[12]....
        /*00e0*/ 	.word	0x00003c60


	//   ....[13]....
        /*00e4*/ 	.word	0x00003e90


	//----- nvinfo : EIATTR_VRC_CTA_INIT_COUNT
	.align		4
.L_44:
        /*00e8*/ 	.byte	0x02, 0x4a
        /*00ea*/ 	.byte	0x80
	.zero		1


	//----- nvinfo : EIATTR_SYSCALL_OFFSETS
	.align		4
        /*00ec*/ 	.byte	0x04, 0x46
        /*00ee*/ 	.short	(.L_46 - .L_45)


	//   ....[0]....
.L_45:
        /*00f0*/ 	.word	0x00005aa0


	//   ....[1]....
        /*00f4*/ 	.word	0x00005be0


	//   ....[2]....
        /*00f8*/ 	.word	0x00006410


	//   ....[3]....
        /*00fc*/ 	.word	0x000071a0


	//   ....[4]....
        /*0100*/ 	.word	0x00007ef0


	//   ....[5]....
        /*0104*/ 	.word	0x00008c70


	//----- nvinfo : EIATTR_MBARRIER_INSTR_OFFSETS
	.align		4
.L_46:
        /*0108*/ 	.byte	0x04, 0x39
        /*010a*/ 	.short	(.L_48 - .L_47)


	//   ....[0]....
.L_47:
        /*010c*/ 	.word	0x00000610
        /*0110*/ 	.word	0x000000ff
        /*0114*/ 	.word	0x00000000
        /*0118*/ 	.short	0x0100
        /*011a*/ 	.byte	0x04
	.zero		1


	//   ....[1]....
        /*011c*/ 	.word	0x00000620
        /*0120*/ 	.word	0x000000ff
        /*0124*/ 	.word	0x00000020
        /*0128*/ 	.short	0x0100
        /*012a*/ 	.byte	0x04
	.zero		1


	//   ....[2]....
        /*012c*/ 	.word	0x00000630
        /*0130*/ 	.word	0x000000ff
        /*0134*/ 	.word	0x00000008
        /*0138*/ 	.short	0x0100
        /*013a*/ 	.byte	0x04
	.zero		1


	//   ....[3]....
        /*013c*/ 	.word	0x00000640
        /*0140*/ 	.word	0x000000ff
        /*0144*/ 	.word	0x00000028
        /*0148*/ 	.short	0x0100
        /*014a*/ 	.byte	0x04
	.zero		1


	//   ....[4]....
        /*014c*/ 	.word	0x00000650
        /*0150*/ 	.word	0x000000ff
        /*0154*/ 	.word	0x00000010
        /*0158*/ 	.short	0x0100
        /*015a*/ 	.byte	0x04
	.zero		1


	//   ....[5]....
        /*015c*/ 	.word	0x00000660
        /*0160*/ 	.word	0x000000ff
        /*0164*/ 	.word	0x00000030
        /*0168*/ 	.short	0x0100
        /*016a*/ 	.byte	0x04
	.zero		1


	//   ....[6]....
        /*016c*/ 	.word	0x00000670
        /*0170*/ 	.word	0x000000ff
        /*0174*/ 	.word	0x00000018
        /*0178*/ 	.short	0x0100
        /*017a*/ 	.byte	0x04
	.zero		1


	//   ....[7]....
        /*017c*/ 	.word	0x00000680
        /*0180*/ 	.word	0x000000ff
        /*0184*/ 	.word	0x00000038
        /*0188*/ 	.short	0x0100
        /*018a*/ 	.byte	0x04
	.zero		1


	//   ....[8]....
        /*018c*/ 	.word	0x000007b0
        /*0190*/ 	.word	0x000000ff
        /*0194*/ 	.word	0x00000040
        /*0198*/ 	.short	0x0100
        /*019a*/ 	.byte	0x04
	.zero		1


	//   ....[9]....
        /*019c*/ 	.word	0x000007c0
        /*01a0*/ 	.word	0x000000ff
        /*01a4*/ 	.word	0x00000060
        /*01a8*/ 	.short	0x0100
        /*01aa*/ 	.byte	0x04
	.zero		1


	//   ....[10]....
        /*01ac*/ 	.word	0x000007d0
        /*01b0*/ 	.word	0x000000ff
        /*01b4*/ 	.word	0x00000048
        /*01b8*/ 	.short	0x0100
        /*01ba*/ 	.byte	0x04
	.zero		1


	//   ....[11]....
        /*01bc*/ 	.word	0x000007e0
        /*01c0*/ 	.word	0x000000ff
        /*01c4*/ 	.word	0x00000068
        /*01c8*/ 	.short	0x0100
        /*01ca*/ 	.byte	0x04
	.zero		1


	//   ....[12]....
        /*01cc*/ 	.word	0x000007f0
        /*01d0*/ 	.word	0x000000ff
        /*01d4*/ 	.word	0x00000050
        /*01d8*/ 	.short	0x0100
        /*01da*/ 	.byte	0x04
	.zero		1


	//   ....[13]....
        /*01dc*/ 	.word	0x00000800
        /*01e0*/ 	.word	0x000000ff
        /*01e4*/ 	.word	0x00000070
        /*01e8*/ 	.short	0x0100
        /*01ea*/ 	.byte	0x04
	.zero		1


	//   ....[14]....
        /*01ec*/ 	.word	0x00000810
        /*01f0*/ 	.word	0x000000ff
        /*01f4*/ 	.word	0x00000058
        /*01f8*/ 	.short	0x0100
        /*01fa*/ 	.byte	0x04
	.zero		1


	//   ....[15]....
        /*01fc*/ 	.word	0x00000820
        /*0200*/ 	.word	0x000000ff
        /*0204*/ 	.word	0x00000078
        /*0208*/ 	.short	0x0100
        /*020a*/ 	.byte	0x04
	.zero		1


	//   ....[16]....
        /*020c*/ 	.word	0x00000910
        /*0210*/ 	.word	0x000000ff
        /*0214*/ 	.word	0x00000080
        /*0218*/ 	.short	0x0100
        /*021a*/ 	.byte	0x06
	.zero		1


	//   ....[17]....
        /*021c*/ 	.word	0x00000920
        /*0220*/ 	.word	0x000000ff
        /*0224*/ 	.word	0x00000088
        /*0228*/ 	.short	0x0100
        /*022a*/ 	.byte	0x06
	.zero		1


	//   ....[18]....
        /*022c*/ 	.word	0x00000a60
        /*0230*/ 	.word	0x000000ff
        /*0234*/ 	.word	0x00000090
        /*0238*/ 	.short	0x0100
        /*023a*/ 	.byte	0x06
	.zero		1


	//   ....[19]....
        /*023c*/ 	.word	0x00000a70
        /*0240*/ 	.word	0x000000ff
        /*0244*/ 	.word	0x000000a0
        /*0248*/ 	.short	0x0100
        /*024a*/ 	.byte	0x06
	.zero		1


	//   ....[20]....
        /*024c*/ 	.word	0x00000a80
        /*0250*/ 	.word	0x000000ff
        /*0254*/ 	.word	0x00000098
        /*0258*/ 	.short	0x0100
        /*025a*/ 	.byte	0x06
	.zero		1


	//   ....[21]....
        /*025c*/ 	.word	0x00000a90
        /*0260*/ 	.word	0x000000ff
        /*0264*/ 	.word	0x000000a8
        /*0268*/ 	.short	0x0100
        /*026a*/ 	.byte	0x06
	.zero		1


	//   ....[22]....
        /*026c*/ 	.word	0x00000bc0
        /*0270*/ 	.word	0x000000ff
        /*0274*/ 	.word	0x000000b0
        /*0278*/ 	.short	0x0100
        /*027a*/ 	.byte	0x04
	.zero		1


	//   ....[23]....
        /*027c*/ 	.word	0x00000bd0
        /*0280*/ 	.word	0x000000ff
        /*0284*/ 	.word	0x000000d0
        /*0288*/ 	.short	0x0100
        /*028a*/ 	.byte	0x04
	.zero		1


	//   ....[24]....
        /*028c*/ 	.word	0x00000be0
        /*0290*/ 	.word	0x000000ff
        /*0294*/ 	.word	0x000000b8
        /*0298*/ 	.short	0x0100
        /*029a*/ 	.byte	0x04
	.zero		1


	//   ....[25]....
        /*029c*/ 	.word	0x00000bf0
        /*02a0*/ 	.word	0x000000ff
        /*02a4*/ 	.word	0x000000d8
        /*02a8*/ 	.short	0x0100
        /*02aa*/ 	.byte	0x04
	.zero		1


	//   ....[26]....
        /*02ac*/ 	.word	0x00000c00
        /*02b0*/ 	.word	0x000000ff
        /*02b4*/ 	.word	0x000000c0
        /*02b8*/ 	.short	0x0100
        /*02ba*/ 	.byte	0x04
	.zero		1


	//   ....[27]....
        /*02bc*/ 	.word	0x00000c10
        /*02c0*/ 	.word	0x000000ff
        /*02c4*/ 	.word	0x000000e0
        /*02c8*/ 	.short	0x0100
        /*02ca*/ 	.byte	0x04
	.zero		1


	//   ....[28]....
        /*02cc*/ 	.word	0x00000c20
        /*02d0*/ 	.word	0x000000ff
        /*02d4*/ 	.word	0x000000c8
        /*02d8*/ 	.short	0x0100
        /*02da*/ 	.byte	0x04
	.zero		1


	//   ....[29]....
        /*02dc*/ 	.word	0x00000c30
        /*02e0*/ 	.word	0x000000ff
        /*02e4*/ 	.word	0x000000e8
        /*02e8*/ 	.short	0x0100
        /*02ea*/ 	.byte	0x04
	.zero		1


	//   ....[30]....
        /*02ec*/ 	.word	0x00000d20
        /*02f0*/ 	.word	0x000000ff
        /*02f4*/ 	.word	0x000000f0
        /*02f8*/ 	.short	0x0100
        /*02fa*/ 	.byte	0x04
	.zero		1


	//   ....[31]....
        /*02fc*/ 	.word	0x00000d30
        /*0300*/ 	.word	0x000000ff
        /*0304*/ 	.word	0x00000100
        /*0308*/ 	.short	0x0100
        /*030a*/ 	.byte	0x04
	.zero		1


	//   ....[32]....
        /*030c*/ 	.word	0x00000d40
        /*0310*/ 	.word	0x000000ff
        /*0314*/ 	.word	0x000000f8
        /*0318*/ 	.short	0x0100
        /*031a*/ 	.byte	0x04
	.zero		1


	//   ....[33]....
        /*031c*/ 	.word	0x00000d50
        /*0320*/ 	.word	0x000000ff
        /*0324*/ 	.word	0x00000108
        /*0328*/ 	.short	0x0100
        /*032a*/ 	.byte	0x04
	.zero		1


	//   ....[34]....
        /*032c*/ 	.word	0x00001a00
        /*0330*/ 	.word	0x00000000
        /*0334*/ 	.word	0x00000100
        /*0338*/ 	.short	0x010a
        /*033a*/ 	.byte	0xff
	.zero		1


	//   ....[35]....
        /*033c*/ 	.word	0x00001a20
        /*0340*/ 	.word	0x00000000
        /*0344*/ 	.word	0x000000f0
        /*0348*/ 	.short	0x0101
        /*034a*/ 	.byte	0xff
	.zero		1


	//   ....[36]....
        /*034c*/ 	.word	0x00001ae0
        /*0350*/ 	.word	0x000000ff
        /*0354*/ 	.word	0x00000020
        /*0358*/ 	.short	0x010a
        /*035a*/ 	.byte	0x04
	.zero		1


	//   ....[37]....
        /*035c*/ 	.word	0x00001b70
        /*0360*/ 	.word	0x000000ff
        /*0364*/ 	.word	0x00000020
        /*0368*/ 	.short	0x010a
        /*036a*/ 	.byte	0x21
	.zero		1


	//   ....[38]....
        /*036c*/ 	.word	0x00001d00
        /*0370*/ 	.word	0x000000ff
        /*0374*/ 	.word	0x00000020
        /*0378*/ 	.short	0x010a
        /*037a*/ 	.byte	0x05
	.zero		1


	//   ....[39]....
        /*037c*/ 	.word	0x00001e30
        /*0380*/ 	.word	0x000000ff
        /*0384*/ 	.word	0x00000088
        /*0388*/ 	.short	0x0101
        /*038a*/ 	.byte	0x15
	.zero		1


	//   ....[40]....
        /*038c*/ 	.word	0x00001e50
        /*0390*/ 	.word	0x000000ff
        /*0394*/ 	.word	0x00000020
        /*0398*/ 	.short	0x010a
        /*039a*/ 	.byte	0x04
	.zero		1


	//   ....[41]....
        /*039c*/ 	.word	0x00001ed0
        /*03a0*/ 	.word	0x000000ff
        /*03a4*/ 	.word	0x00000020
        /*03a8*/ 	.short	0x010a
        /*03aa*/ 	.byte	0x11
	.zero		1


	//   ....[42]....
        /*03ac*/ 	.word	0x00002060
        /*03b0*/ 	.word	0x000000ff
        /*03b4*/ 	.word	0x00000020
        /*03b8*/ 	.short	0x010a
        /*03ba*/ 	.byte	0x05
	.zero		1


	//   ....[43]....
        /*03bc*/ 	.word	0x000021a0
        /*03c0*/ 	.word	0x00000003
        /*03c4*/ 	.word	0x00000090
        /*03c8*/ 	.short	0x010a
        /*03ca*/ 	.byte	0xff
	.zero		1


	//   ....[44]....
        /*03cc*/ 	.word	0x000022f0
        /*03d0*/ 	.word	0x00000000
        /*03d4*/ 	.word	0x00000000
        /*03d8*/ 	.short	0x0101
        /*03da*/ 	.byte	0xff
	.zero		1


	//   ....[45]....
        /*03dc*/ 	.word	0x000028a0
        /*03e0*/ 	.word	0x000000ff
        /*03e4*/ 	.word	0x00000000
        /*03e8*/ 	.short	0x010a
        /*03ea*/ 	.byte	0x04
	.zero		1


	//   ....[46]....
        /*03ec*/ 	.word	0x00002930
        /*03f0*/ 	.word	0x000000ff
        /*03f4*/ 	.word	0x00000000
        /*03f8*/ 	.short	0x010a
        /*03fa*/ 	.byte	0x05
	.zero		1


	//   ....[47]....
        /*03fc*/ 	.word	0x000029c0
        /*0400*/ 	.word	0x000000ff
        /*0404*/ 	.word	0x00000000
        /*0408*/ 	.short	0x010a
        /*040a*/ 	.byte	0x05
	.zero		1


	//   ....[48]....
        /*040c*/ 	.word	0x00002a60
        /*0410*/ 	.word	0x00000000
        /*0414*/ 	.word	0x00000000
        /*0418*/ 	.short	0x010a
        /*041a*/ 	.byte	0xff
	.zero		1


	//   ....[49]....
        /*041c*/ 	.word	0x00002ba0
        /*0420*/ 	.word	0x00000002
        /*0424*/ 	.word	0x000000f0
        /*0428*/ 	.short	0x010a
        /*042a*/ 	.byte	0xff
	.zero		1


	//   ....[50]....
        /*042c*/ 	.word	0x00002c00
        /*0430*/ 	.word	0x00000004
        /*0434*/ 	.word	0x00000000
        /*0438*/ 	.short	0x0101
        /*043a*/ 	.byte	0xff
	.zero		1


	//   ....[51]....
        /*043c*/ 	.word	0x00002c20
        /*0440*/ 	.word	0x000000ff
        /*0444*/ 	.word	0x000000a0
        /*0448*/ 	.short	0x010a
        /*044a*/ 	.byte	0x04
	.zero		1


	//   ....[52]....
        /*044c*/ 	.word	0x00002d40
        /*0450*/ 	.word	0x00000002
        /*0454*/ 	.word	0x00000090
        /*0458*/ 	.short	0x010a
        /*045a*/ 	.byte	0xff
	.zero		1


	//   ....[53]....
        /*045c*/ 	.word	0x00002e50
        /*0460*/ 	.word	0x00000002
        /*0464*/ 	.word	0x00000000
        /*0468*/ 	.short	0x0101
        /*046a*/ 	.byte	0xff
	.zero		1


	//   ....[54]....
        /*046c*/ 	.word	0x00002ee0
        /*0470*/ 	.word	0x000000ff
        /*0474*/ 	.word	0x000000a0
        /*0478*/ 	.short	0x0106
        /*047a*/ 	.byte	0x04
	.zero		1


	//   ....[55]....
        /*047c*/ 	.word	0x00002f00
        /*0480*/ 	.word	0x000000ff
        /*0484*/ 	.word	0x000000a0
        /*0488*/ 	.short	0x010a
        /*048a*/ 	.byte	0x04
	.zero		1


	//   ....[56]....
        /*048c*/ 	.word	0x00002f90
        /*0490*/ 	.word	0x000000ff
        /*0494*/ 	.word	0x000000a0
        /*0498*/ 	.short	0x0106
        /*049a*/ 	.byte	0x07
	.zero		1


	//   ....[57]....
        /*049c*/ 	.word	0x00002fd0
        /*04a0*/ 	.word	0x00000000
        /*04a4*/ 	.word	0x000000a0
        /*04a8*/ 	.short	0x010a
        /*04aa*/ 	.byte	0xff
	.zero		1


	//   ....[58]....
        /*04ac*/ 	.word	0x000034f0
        /*04b0*/ 	.word	0x00000000
        /*04b4*/ 	.word	0x00000090
        /*04b8*/ 	.short	0x010a
        /*04ba*/ 	.byte	0xff
	.zero		1


	//   ....[59]....
        /*04bc*/ 	.word	0x000035f0
        /*04c0*/ 	.word	0x00000003
        /*04c4*/ 	.word	0x00000000
        /*04c8*/ 	.short	0x0101
        /*04ca*/ 	.byte	0xff
	.zero		1


	//   ....[60]....
        /*04cc*/ 	.word	0x00003600
        /*04d0*/ 	.word	0x000000ff
        /*04d4*/ 	.word	0x00000000
        /*04d8*/ 	.short	0x010a
        /*04da*/ 	.byte	0x04
	.zero		1


	//   ....[61]....
        /*04dc*/ 	.word	0x00003680
        /*04e0*/ 	.word	0x000000ff
        /*04e4*/ 	.word	0x000000d0
        /*04e8*/ 	.short	0x010a
        /*04ea*/ 	.byte	0x17
	.zero		1


	//   ....[62]....
        /*04ec*/ 	.word	0x00003760
        /*04f0*/ 	.word	0x000000ff
        /*04f4*/ 	.word	0x00000000
        /*04f8*/ 	.short	0x010a
        /*04fa*/ 	.byte	0x05
	.zero		1


	//   ....[63]....
        /*04fc*/ 	.word	0x000038a0
        /*0500*/ 	.word	0x000000ff
        /*0504*/ 	.word	0x00000000
        /*0508*/ 	.short	0x010a
        /*050a*/ 	.byte	0x04
	.zero		1


	//   ....[64]....
        /*050c*/ 	.word	0x00003a90
        /*0510*/ 	.word	0x000000ff
        /*0514*/ 	.word	0x00000000
        /*0518*/ 	.short	0x010a
        /*051a*/ 	.byte	0x04
	.zero		1


	//   ....[65]....
        /*051c*/ 	.word	0x00003b20
        /*0520*/ 	.word	0x000000ff
        /*0524*/ 	.word	0x00000000
        /*0528*/ 	.short	0x010a
        /*052a*/ 	.byte	0x05
	.zero		1


	//   ....[66]....
        /*052c*/ 	.word	0x00003bb0
        /*0530*/ 	.word	0x000000ff
        /*0534*/ 	.word	0x00000000
        /*0538*/ 	.short	0x010a
        /*053a*/ 	.byte	0x05
	.zero		1


	//   ....[67]....
        /*053c*/ 	.word	0x00003c40
        /*0540*/ 	.word	0x000000ff
        /*0544*/ 	.word	0x00000000
        /*0548*/ 	.short	0x010a
        /*054a*/ 	.byte	0x04
	.zero		1


	//   ....[68]....
        /*054c*/ 	.word	0x00004150
        /*0550*/ 	.word	0x0000000c
        /*0554*/ 	.word	0x00000090
        /*0558*/ 	.short	0x010a
        /*055a*/ 	.byte	0xff
	.zero		1


	//   ....[69]....
        /*055c*/ 	.word	0x000042c0
        /*0560*/ 	.word	0x00000000
        /*0564*/ 	.word	0x00000000
        /*0568*/ 	.short	0x0101
        /*056a*/ 	.byte	0xff
	.zero		1


	//   ....[70]....
        /*056c*/ 	.word	0x00004750
        /*0570*/ 	.word	0x000000ff
        /*0574*/ 	.word	0x00000088
        /*0578*/ 	.short	0x010a
        /*057a*/ 	.byte	0x15
	.zero		1


	//   ....[71]....
        /*057c*/ 	.word	0x000048d0
        /*0580*/ 	.word	0x000000ff
        /*0584*/ 	.word	0x00000060
        /*0588*/ 	.short	0x010a
        /*058a*/ 	.byte	0x15
	.zero		1


	//   ....[72]....
        /*058c*/ 	.word	0x00004a40
        /*0590*/ 	.word	0x000000ff
        /*0594*/ 	.word	0x00000040
        /*0598*/ 	.short	0x010b
        /*059a*/ 	.byte	0x15
	.zero		1


	//   ....[73]....
        /*059c*/ 	.word	0x00004a50
        /*05a0*/ 	.word	0x000000ff
        /*05a4*/ 	.word	0x00000000
        /*05a8*/ 	.short	0x0101
        /*05aa*/ 	.byte	0x28
	.zero		1


	//   ....[74]....
        /*05ac*/ 	.word	0x00004a60
        /*05b0*/ 	.word	0x000000ff
        /*05b4*/ 	.word	0x00000068
        /*05b8*/ 	.short	0x010a
        /*05ba*/ 	.byte	0x15
	.zero		1


	//   ....[75]....
        /*05bc*/ 	.word	0x00004bb0
        /*05c0*/ 	.word	0x000000ff
        /*05c4*/ 	.word	0x00000048
        /*05c8*/ 	.short	0x010b
        /*05ca*/ 	.byte	0x15
	.zero		1


	//   ....[76]....
        /*05cc*/ 	.word	0x00004bc0
        /*05d0*/ 	.word	0x000000ff
        /*05d4*/ 	.word	0x00000000
        /*05d8*/ 	.short	0x0101
        /*05da*/ 	.byte	0x27
	.zero		1


	//   ....[77]....
        /*05dc*/ 	.word	0x00004bd0
        /*05e0*/ 	.word	0x000000ff
        /*05e4*/ 	.word	0x00000070
        /*05e8*/ 	.short	0x010a
        /*05ea*/ 	.byte	0x15
	.zero		1


	//   ....[78]....
        /*05ec*/ 	.word	0x00004d10
        /*05f0*/ 	.word	0x000000ff
        /*05f4*/ 	.word	0x00000050
        /*05f8*/ 	.short	0x010b
        /*05fa*/ 	.byte	0x15
	.zero		1


	//   ....[79]....
        /*05fc*/ 	.word	0x00004d20
        /*0600*/ 	.word	0x000000ff
        /*0604*/ 	.word	0x00000000
        /*0608*/ 	.short	0x0101
        /*060a*/ 	.byte	0x26
	.zero		1


	//   ....[80]....
        /*060c*/ 	.word	0x00004d30
        /*0610*/ 	.word	0x000000ff
        /*0614*/ 	.word	0x00000078
        /*0618*/ 	.short	0x010a
        /*061a*/ 	.byte	0x15
	.zero		1


	//   ....[81]....
        /*061c*/ 	.word	0x00004f20
        /*0620*/ 	.word	0x000000ff
        /*0624*/ 	.word	0x00000058
        /*0628*/ 	.short	0x010b
        /*062a*/ 	.byte	0x15
	.zero		1


	//   ....[82]....
        /*062c*/ 	.word	0x00004f30
        /*0630*/ 	.word	0x000000ff
        /*0634*/ 	.word	0x00000000
        /*0638*/ 	.short	0x0101
        /*063a*/ 	.byte	0x25
	.zero		1


	//   ....[83]....
        /*063c*/ 	.word	0x00004f60
        /*0640*/ 	.word	0x000000ff
        /*0644*/ 	.word	0x00000060
        /*0648*/ 	.short	0x010a
        /*064a*/ 	.byte	0x15
	.zero		1


	//   ....[84]....
        /*064c*/ 	.word	0x00004f80
        /*0650*/ 	.word	0x000000ff
        /*0654*/ 	.word	0x00000068
        /*0658*/ 	.short	0x010a
        /*065a*/ 	.byte	0x15
	.zero		1


	//   ....[85]....
        /*065c*/ 	.word	0x00004fa0
        /*0660*/ 	.word	0x000000ff
        /*0664*/ 	.word	0x00000070
        /*0668*/ 	.short	0x010a
        /*066a*/ 	.byte	0x15
	.zero		1


	//   ....[86]....
        /*066c*/ 	.word	0x00004fe0
        /*0670*/ 	.word	0x00000000
        /*0674*/ 	.word	0x00000078
        /*0678*/ 	.short	0x010a
        /*067a*/ 	.byte	0xff
	.zero		1


	//   ....[87]....
        /*067c*/ 	.word	0x00005330
        /*0680*/ 	.word	0x00000003
        /*0684*/ 	.word	0x00000090
        /*0688*/ 	.short	0x010a
        /*068a*/ 	.byte	0xff
	.zero		1


	//   ....[88]....
        /*068c*/ 	.word	0x000054b0
        /*0690*/ 	.word	0x00000000
        /*0694*/ 	.word	0x00000000
        /*0698*/ 	.short	0x0101
        /*069a*/ 	.byte	0xff
	.zero		1


	//   ....[89]....
        /*069c*/ 	.word	0x00006000
        /*06a0*/ 	.word	0x00000002
        /*06a4*/ 	.word	0x00000040
        /*06a8*/ 	.short	0x010a
        /*06aa*/ 	.byte	0xff
	.zero		1


	//   ....[90]....
        /*06ac*/ 	.word	0x00006070
        /*06b0*/ 	.word	0x00000047
        /*06b4*/ 	.word	0x000000b0
        /*06b8*/ 	.short	0x010a
        /*06ba*/ 	.byte	0xff
	.zero		1


	//   ....[91]....
        /*06bc*/ 	.word	0x00006160
        /*06c0*/ 	.word	0x00000002
        /*06c4*/ 	.word	0x00000040
        /*06c8*/ 	.short	0x010a
        /*06ca*/ 	.byte	0xff
	.zero		1


	//   ....[92]....
        /*06cc*/ 	.word	0x00006270
        /*06d0*/ 	.word	0x00000000
        /*06d4*/ 	.word	0x00000000
        /*06d8*/ 	.short	0x0101
        /*06da*/ 	.byte	0xff
	.zero		1


	//   ....[93]....
        /*06dc*/ 	.word	0x000062f0
        /*06e0*/ 	.word	0x00000047
        /*06e4*/ 	.word	0x000000b0
        /*06e8*/ 	.short	0x010a
        /*06ea*/ 	.byte	0xff
	.zero		1


	//   ....[94]....
        /*06ec*/ 	.word	0x00006e40
        /*06f0*/ 	.word	0x00000070
        /*06f4*/ 	.word	0x00000040
        /*06f8*/ 	.short	0x010a
        /*06fa*/ 	.byte	0xff
	.zero		1


	//   ....[95]....
        /*06fc*/ 	.word	0x00006f10
        /*0700*/ 	.word	0x00000070
        /*0704*/ 	.word	0x00000040
        /*0708*/ 	.short	0x010a
        /*070a*/ 	.byte	0xff
	.zero		1


	//   ....[96]....
        /*070c*/ 	.word	0x00007020
        /*0710*/ 	.word	0x00000000
        /*0714*/ 	.word	0x00000000
        /*0718*/ 	.short	0x0101
        /*071a*/ 	.byte	0xff
	.zero		1


	//   ....[97]....
        /*071c*/ 	.word	0x00007b90
        /*0720*/ 	.word	0x00000070
        /*0724*/ 	.word	0x00000040
        /*0728*/ 	.short	0x010a
        /*072a*/ 	.byte	0xff
	.zero		1


	//   ....[98]....
        /*072c*/ 	.word	0x00007c60
        /*0730*/ 	.word	0x00000070
        /*0734*/ 	.word	0x00000040
        /*0738*/ 	.short	0x010a
        /*073a*/ 	.byte	0xff
	.zero		1


	//   ....[99]....
        /*073c*/ 	.word	0x00007d70
        /*0740*/ 	.word	0x00000000
        /*0744*/ 	.word	0x00000000
        /*0748*/ 	.short	0x0101
        /*074a*/ 	.byte	0xff
	.zero		1


	//   ....[100]....
        /*074c*/ 	.word	0x00008910
        /*0750*/ 	.word	0x00000066
        /*0754*/ 	.word	0x00000040
        /*0758*/ 	.short	0x010a
        /*075a*/ 	.byte	0xff
	.zero		1


	//   ....[101]....
        /*075c*/ 	.word	0x000089e0
        /*0760*/ 	.word	0x00000066
        /*0764*/ 	.word	0x00000040
        /*0768*/ 	.short	0x010a
        /*076a*/ 	.byte	0xff
	.zero		1


	//   ....[102]....
        /*076c*/ 	.word	0x00008af0
        /*0770*/ 	.word	0x00000000
        /*0774*/ 	.word	0x00000000
        /*0778*/ 	.short	0x0101
        /*077a*/ 	.byte	0xff
	.zero		1


	//   ....[103]....
        /*077c*/ 	.word	0x00008f80
        /*0780*/ 	.word	0x000000ff
        /*0784*/ 	.word	0x00000000
        /*0788*/ 	.short	0x0101
        /*078a*/ 	.byte	0x04
	.zero		1


	//   ....[104]....
        /*078c*/ 	.word	0x00009790
        /*0790*/ 	.word	0x00000000
        /*0794*/ 	.word	0x00000100
        /*0798*/ 	.short	0x010a
        /*079a*/ 	.byte	0xff
	.zero		1


	//   ....[105]....
        /*079c*/ 	.word	0x000097f0
        /*07a0*/ 	.word	0x00000000
        /*07a4*/ 	.word	0x00000020
        /*07a8*/ 	.short	0x010a
        /*07aa*/ 	.byte	0xff
	.zero		1


	//   ....[106]....
        /*07ac*/ 	.word	0x00009850
        /*07b0*/ 	.word	0x00000000
        /*07b4*/ 	.word	0x00000020
        /*07b8*/ 	.short	0x010a
        /*07ba*/ 	.byte	0xff
	.zero		1


	//   ....[107]....
        /*07bc*/ 	.word	0x000098a0
        /*07c0*/ 	.word	0x00000003
        /*07c4*/ 	.word	0x00000090
        /*07c8*/ 	.short	0x010a
        /*07ca*/ 	.byte	0xff
	.zero		1


	//   ....[108]....
        /*07cc*/ 	.word	0x00009900
        /*07d0*/ 	.word	0x00000000
        /*07d4*/ 	.word	0x00000000
        /*07d8*/ 	.short	0x010a
        /*07da*/ 	.byte	0xff
	.zero		1


	//   ....[109]....
        /*07dc*/ 	.word	0x00009960
        /*07e0*/ 	.word	0x00000000
        /*07e4*/ 	.word	0x00000000
        /*07e8*/ 	.short	0x010a
        /*07ea*/ 	.byte	0xff
	.zero		1


	//   ....[110]....
        /*07ec*/ 	.word	0x000099c0
        /*07f0*/ 	.word	0x00000000
        /*07f4*/ 	.word	0x00000000
        /*07f8*/ 	.short	0x010a
        /*07fa*/ 	.byte	0xff
	.zero		1


	//   ....[111]....
        /*07fc*/ 	.word	0x00009a10
        /*0800*/ 	.word	0x00000002
        /*0804*/ 	.word	0x000000f0
        /*0808*/ 	.short	0x010a
        /*080a*/ 	.byte	0xff
	.zero		1


	//   ....[112]....
        /*080c*/ 	.word	0x00009a70
        /*0810*/ 	.word	0x00000002
        /*0814*/ 	.word	0x000000a0
        /*0818*/ 	.short	0x010a
        /*081a*/ 	.byte	0xff
	.zero		1


	//   ....[113]....
        /*081c*/ 	.word	0x00009ac0
        /*0820*/ 	.word	0x00000002
        /*0824*/ 	.word	0x00000090
        /*0828*/ 	.short	0x010a
        /*082a*/ 	.byte	0xff
	.zero		1


	//   ....[114]....
        /*082c*/ 	.word	0x00009b20
        /*0830*/ 	.word	0x00000000
        /*0834*/ 	.word	0x000000a0
        /*0838*/ 	.short	0x010a
        /*083a*/ 	.byte	0xff
	.zero		1


	//   ....[115]....
        /*083c*/ 	.word	0x00009b70
        /*0840*/ 	.word	0x00000000
        /*0844*/ 	.word	0x00000090
        /*0848*/ 	.short	0x010a
        /*084a*/ 	.byte	0xff
	.zero		1


	//   ....[116]....
        /*084c*/ 	.word	0x00009bd0
        /*0850*/ 	.word	0x00000003
        /*0854*/ 	.word	0x000000d0
        /*0858*/ 	.short	0x010a
        /*085a*/ 	.byte	0xff
	.zero		1


	//   ....[117]....
        /*085c*/ 	.word	0x00009c30
        /*0860*/ 	.word	0x00000000
        /*0864*/ 	.word	0x00000000
        /*0868*/ 	.short	0x010a
        /*086a*/ 	.byte	0xff
	.zero		1


	//   ....[118]....
        /*086c*/ 	.word	0x00009c90
        /*0870*/ 	.word	0x00000000
        /*0874*/ 	.word	0x00000000
        /*0878*/ 	.short	0x010a
        /*087a*/ 	.byte	0xff
	.zero		1


	//   ....[119]....
        /*087c*/ 	.word	0x00009cf0
        /*0880*/ 	.word	0x00000000
        /*0884*/ 	.word	0x00000000
        /*0888*/ 	.short	0x010a
        /*088a*/ 	.byte	0xff
	.zero		1


	//   ....[120]....
        /*088c*/ 	.word	0x00009d50
        /*0890*/ 	.word	0x00000000
        /*0894*/ 	.word	0x00000000
        /*0898*/ 	.short	0x010a
        /*089a*/ 	.byte	0xff
	.zero		1


	//   ....[121]....
        /*089c*/ 	.word	0x00009db0
        /*08a0*/ 	.word	0x00000000
        /*08a4*/ 	.word	0x00000000
        /*08a8*/ 	.short	0x010a
        /*08aa*/ 	.byte	0xff
	.zero		1


	//   ....[122]....
        /*08ac*/ 	.word	0x00009e00
        /*08b0*/ 	.word	0x0000000c
        /*08b4*/ 	.word	0x00000090
        /*08b8*/ 	.short	0x010a
        /*08ba*/ 	.byte	0xff
	.zero		1


	//   ....[123]....
        /*08bc*/ 	.word	0x00009e60
        /*08c0*/ 	.word	0x00000000
        /*08c4*/ 	.word	0x00000088
        /*08c8*/ 	.short	0x010a
        /*08ca*/ 	.byte	0xff
	.zero		1


	//   ....[124]....
        /*08cc*/ 	.word	0x00009ec0
        /*08d0*/ 	.word	0x00000000
        /*08d4*/ 	.word	0x00000060
        /*08d8*/ 	.short	0x010a
        /*08da*/ 	.byte	0xff
	.zero		1


	//   ....[125]....
        /*08dc*/ 	.word	0x00009f20
        /*08e0*/ 	.word	0x00000000
        /*08e4*/ 	.word	0x00000068
        /*08e8*/ 	.short	0x010a
        /*08ea*/ 	.byte	0xff
	.zero		1


	//   ....[126]....
        /*08ec*/ 	.word	0x00009f80
        /*08f0*/ 	.word	0x00000000
        /*08f4*/ 	.word	0x00000070
        /*08f8*/ 	.short	0x010a
        /*08fa*/ 	.byte	0xff
	.zero		1


	//   ....[127]....
        /*08fc*/ 	.word	0x00009fe0
        /*0900*/ 	.word	0x00000000
        /*0904*/ 	.word	0x00000078
        /*0908*/ 	.short	0x010a
        /*090a*/ 	.byte	0xff
	.zero		1


	//   ....[128]....
        /*090c*/ 	.word	0x0000a040
        /*0910*/ 	.word	0x00000000
        /*0914*/ 	.word	0x00000060
        /*0918*/ 	.short	0x010a
        /*091a*/ 	.byte	0xff
	.zero		1


	//   ....[129]....
        /*091c*/ 	.word	0x0000a0a0
        /*0920*/ 	.word	0x00000000
        /*0924*/ 	.word	0x00000068
        /*0928*/ 	.short	0x010a
        /*092a*/ 	.byte	0xff
	.zero		1


	//   ....[130]....
        /*092c*/ 	.word	0x0000a100
        /*0930*/ 	.word	0x00000000
        /*0934*/ 	.word	0x00000070
        /*0938*/ 	.short	0x010a
        /*093a*/ 	.byte	0xff
	.zero		1


	//   ....[131]....
        /*093c*/ 	.word	0x0000a150
        /*0940*/ 	.word	0x00000003
        /*0944*/ 	.word	0x00000090
        /*0948*/ 	.short	0x010a
        /*094a*/ 	.byte	0xff
	.zero		1


	//   ....[132]....
        /*094c*/ 	.word	0x0000a1a0
        /*0950*/ 	.word	0x00000002
        /*0954*/ 	.word	0x00000040
        /*0958*/ 	.short	0x010a
        /*095a*/ 	.byte	0xff
	.zero		1


	//   ....[133]....
        /*095c*/ 	.word	0x0000a1f0
        /*0960*/ 	.word	0x00000047
        /*0964*/ 	.word	0x000000b0
        /*0968*/ 	.short	0x010a
        /*096a*/ 	.byte	0xff
	.zero		1


	//   ....[134]....
        /*096c*/ 	.word	0x0000a240
        /*0970*/ 	.word	0x00000070
        /*0974*/ 	.word	0x00000040
        /*0978*/ 	.short	0x010a
        /*097a*/ 	.byte	0xff
	.zero		1


	//   ....[135]....
        /*097c*/ 	.word	0x0000a290
        /*0980*/ 	.word	0x00000070
        /*0984*/ 	.word	0x00000040
        /*0988*/ 	.short	0x010a
        /*098a*/ 	.byte	0xff
	.zero		1


	//   ....[136]....
        /*098c*/ 	.word	0x0000a2e0
        /*0990*/ 	.word	0x00000066
        /*0994*/ 	.word	0x00000040
        /*0998*/ 	.short	0x010a
        /*099a*/ 	.byte	0xff
	.zero		1


	//----- nvinfo : EIATTR_NUM_MBARRIERS
	.align		4
.L_48:
        /*099c*/ 	.byte	0x03, 0x38
        /*099e*/ 	.short	0x0022


	//----- nvinfo : EIATTR_EXIT_INSTR_OFFSETS
	.align		4
        /*09a0*/ 	.byte	0x04, 0x1c
        /*09a2*/ 	.short	(.L_50 - .L_49)


	//   ....[0]....
.L_49:
        /*09a4*/ 	.word	0x00002a90


	//   ....[1]....
        /*09a8*/ 	.word	0x00002fa0


	//   ....[2]....
        /*09ac*/ 	.word	0x00003000


	//   ....[3]....
        /*09b0*/ 	.word	0x00003ea0


	//   ....[4]....
        /*09b4*/ 	.word	0x00005010


	//   ....[5]....
        /*09b8*/ 	.word	0x00005050


	//   ....[6]....
        /*09bc*/ 	.word	0x00009780


	//----- nvinfo : EIATTR_MAX_THREADS
	.align		4
.L_50:
        /*09c0*/ 	.byte	0x04, 0x05
        /*09c2*/ 	.short	(.L_52 - .L_51)
.L_51:
        /*09c4*/ 	.word	0x00000100
        /*09c8*/ 	.word	0x00000001
        /*09cc*/ 	.word	0x00000001


	//----- nvinfo : EIATTR_CRS_STACK_SIZE
	.align		4
.L_52:
        /*09d0*/ 	.byte	0x04, 0x1e
        /*09d2*/ 	.short	(.L_54 - .L_53)
.L_53:
        /*09d4*/ 	.word	0x00000000


	//----- nvinfo : EIATTR_CBANK_PARAM_SIZE
	.align		4
.L_54:
        /*09d8*/ 	.byte	0x03, 0x19
        /*09da*/ 	.short	0x0800


	//----- nvinfo : EIATTR_PARAM_CBANK
	.align		4
        /*09dc*/ 	.byte	0x04, 0x0a
        /*09de*/ 	.short	(.L_56 - .L_55)
	.align		4
.L_55:
        /*09e0*/ 	.word	index@(.nv.constant0._ZN7cutlass13device_kernelINS_4gemm6kernel13GemmUniversalIN4cute5tupleIJiiiiEEENS1_10collective13CollectiveMmaINS1_35MainloopSm100TmaUmmaWarpSpecializedILi4ELi2ELi4ENS5_IJNS4_1CILi2EEESB_NSA_ILi1EEEEEEEENS5_IJNSA_ILi64EEENSA_ILi256EEESF_EEENS_12float_e5m2_tENS5_IJlSC_lEEESI_SJ_NS4_8TiledMMAINS4_8MMA_AtomIJNS4_10MMA_TraitsINS4_19SM100_MMA_F8F6F4_SSEJSI_SI_fSF_SG_NS4_17integral_constantINS4_4UMMA5MajorELSQ_0EEESR_NSO_INSP_7ScaleInELSS_0EEEST_EEEEEENS4_6LayoutINS5_IJSC_SC_SC_EEENS5_IJNSA_ILi0EEESY_SY_EEEEENS5_IJNS4_10UnderscoreES11_S11_EEEEENS4_23SM90_TMA_LOAD_MULTICASTENS4_14ComposedLayoutINS4_7SwizzleILi2ELi4ELi3EEENS4_18smem_ptr_flag_bitsILi8EEENSW_INS5_IJNSA_ILi8EEESF_EEENS5_IJSF_SC_EEEEEEEvNS4_8identityES14_S1E_vS1F_EENS_8epilogue10collective18CollectiveEpilogueINS1H_23Sm100TmaWarpSpecializedILi4ELi2ELi32ELb0ELb0EEEJSH_NS5_IJNSW_ISF_SC_EES1M_EEESI_SJ_SI_SJ_NS1H_6fusion15FusionCallbacksIS1L_NS1O_17LinearCombinationISI_fSI_fLNS_15FloatRoundStyleE2EEESH_S1N_JEEENS4_5SM1004TMEM4LOAD26SM100_TMEM_LOAD_16dp32b32xENS4_13SM90_TMA_LOADES1E_NS4_39AutoVectorizingCopyWithAssumedAlignmentILi128EEENS4_14SM90_TMA_STOREES1E_S20_S20_EEEvvEEEEvNT_6ParamsE)
        /*09e4*/ 	.short	0x0380
        /*09e6*/ 	.short	0x0800


	//----- nvinfo : EIATTR_SW_WAR
	.align		4
.L_56:
        /*09e8*/ 	.byte	0x04, 0x36
        /*09ea*/ 	.short	(.L_58 - .L_57)
.L_57:
        /*09ec*/ 	.word	0x00000008
.L_58:


//--------------------- .nv.callgraph             --------------------------
	.section	.nv.callgraph,"",@"SHT_CUDA_CALLGRAPH"
	.align	4
	.sectionentsize	8
	.align		4
        /*0000*/ 	.word	0x00000000
	.align		4
        /*0004*/ 	.word	0xffffffff
	.align		4
        /*0008*/ 	.word	index@(_ZN7cutlass13device_kernelINS_4gemm6kernel13GemmUniversalIN4cute5tupleIJiiiiEEENS1_10collective13CollectiveMmaINS1_35MainloopSm100TmaUmmaWarpSpecializedILi4ELi2ELi4ENS5_IJNS4_1CILi2EEESB_NSA_ILi1EEEEEEEENS5_IJNSA_ILi64EEENSA_ILi256EEESF_EEENS_12float_e5m2_tENS5_IJlSC_lEEESI_SJ_NS4_8TiledMMAINS4_8MMA_AtomIJNS4_10MMA_TraitsINS4_19SM100_MMA_F8F6F4_SSEJSI_SI_fSF_SG_NS4_17integral_constantINS4_4UMMA5MajorELSQ_0EEESR_NSO_INSP_7ScaleInELSS_0EEEST_EEEEEENS4_6LayoutINS5_IJSC_SC_SC_EEENS5_IJNSA_ILi0EEESY_SY_EEEEENS5_IJNS4_10UnderscoreES11_S11_EEEEENS4_23SM90_TMA_LOAD_MULTICASTENS4_14ComposedLayoutINS4_7SwizzleILi2ELi4ELi3EEENS4_18smem_ptr_flag_bitsILi8EEENSW_INS5_IJNSA_ILi8EEESF_EEENS5_IJSF_SC_EEEEEEEvNS4_8identityES14_S1E_vS1F_EENS_8epilogue10collective18CollectiveEpilogueINS1H_23Sm100TmaWarpSpecializedILi4ELi2ELi32ELb0ELb0EEEJSH_NS5_IJNSW_ISF_SC_EES1M_EEESI_SJ_SI_SJ_NS1H_6fusion15FusionCallbacksIS1L_NS1O_17LinearCombinationISI_fSI_fLNS_15FloatRoundStyleE2EEESH_S1N_JEEENS4_5SM1004TMEM4LOAD26SM100_TMEM_LOAD_16dp32b32xENS4_13SM90_TMA_LOADES1E_NS4_39AutoVectorizingCopyWithAssumedAlignmentILi128EEENS4_14SM90_TMA_STOREES1E_S20_S20_EEEvvEEEEvNT_6ParamsE)
	.align		4
        /*000c*/ 	.word	index@(__assertfail)
	.align		4
        /*0010*/ 	.word	0x00000000
	.align		4
        /*0014*/ 	.word	0xfffffffe
	.align		4
        /*0018*/ 	.word	0x00000000
	.align		4
        /*001c*/ 	.word	0xfffffffd
	.align		4
        /*0020*/ 	.word	0x00000000
	.align		4
        /*0024*/ 	.word	0xfffffffc


//--------------------- .nv.constant4             --------------------------
	.section	.nv.constant4,"a",@progbits
	.align	8
	.align		8
.nv.constant4:
        /*0000*/ 	.dword	__assertfail
	.align		8
        /*0008*/ 	.dword	__unnamed_1
	.align		8
        /*0010*/ 	.dword	__unnamed_2
	.align		8
        /*0018*/ 	.dword	__unnamed_3
	.align		8
        /*0020*/ 	.dword	_ZN39_INTERNAL_f9243e6e_4_k_cu_4d2b4cb5_91594cuda3std3__45__cpo5beginE
	.align		8
        /*0028*/ 	.dword	_ZN39_INTERNAL_f9243e6e_4_k_cu_4d2b4cb5_91594cuda3std3__45__cpo3endE
	.align		8
        /*0030*/ 	.dword	_ZN39_INTERNAL_f9243e6e_4_k_cu_4d2b4cb5_91594cuda3std3__45__cpo6cbeginE
	.align		8
        /*0038*/ 	.dword	_ZN39_INTERNAL_f9243e6e_4_k_cu_4d2b4cb5_91594cuda3std3__45__cpo4cendE
	.align		8
        /*0040*/ 	.dword	_ZN39_INTERNAL_f9243e6e_4_k_cu_4d2b4cb5_91594cuda3std3__441_GLOBAL__N__f9243e6e_4_k_cu_4d2b4cb5_91596ignoreE
	.align		8
        /*0048*/ 	.dword	_ZN39_INTERNAL_f9243e6e_4_k_cu_4d2b4cb5_91594cuda3std3__419piecewise_constructE
	.align		8
        /*0050*/ 	.dword	_ZN39_INTERNAL_f9243e6e_4_k_cu_4d2b4cb5_91594cuda3std3__48in_placeE
	.align		8
        /*0058*/ 	.dword	_ZN39_INTERNAL_f9243e6e_4_k_cu_4d2b4cb5_91594cuda3std6ranges3__45__cpo4swapE
	.align		8
        /*0060*/ 	.dword	_ZN39_INTERNAL_f9243e6e_4_k_cu_4d2b4cb5_91594cuda3std6ranges3__45__cpo9iter_moveE
	.align		8
        /*0068*/ 	.dword	_ZN39_INTERNAL_f9243e6e_4_k_cu_4d2b4cb5_91594cute7productE
	.align		8
        /*0070*/ 	.dword	_ZN39_INTERNAL_f9243e6e_4_k_cu_4d2b4cb5_91594cute1_E
	.align		8
        /*0078*/ 	.dword	$str$25
	.align		8
        /*0080*/ 	.dword	$str$26
	.align		8
        /*0088*/ 	.dword	$str$27
	.align		8
        /*0090*/ 	.dword	$str$28


//--------------------- .text._ZN7cutlass13device_kernelINS_4gemm6kernel13GemmUniversalIN4cute5tupleIJiiiiEEENS1_10collective13CollectiveMmaINS1_35MainloopSm100TmaUmmaWarpSpecializedILi4ELi2ELi4ENS5_IJNS4_1CILi2EEESB_NSA_ILi1EEEEEEEENS5_IJNSA_ILi64EEENSA_ILi256EEESF_EEENS_12float_e5m2_tENS5_IJlSC_lEEESI_SJ_NS4_8TiledMMAINS4_8MMA_AtomIJNS4_10MMA_TraitsINS4_19SM100_MMA_F8F6F4_SSEJSI_SI_fSF_SG_NS4_17integral_constantINS4_4UMMA5MajorELSQ_0EEESR_NSO_INSP_7ScaleInELSS_0EEEST_EEEEEENS4_6LayoutINS5_IJSC_SC_SC_EEENS5_IJNSA_ILi0EEESY_SY_EEEEENS5_IJNS4_10UnderscoreES11_S11_EEEEENS4_23SM90_TMA_LOAD_MULTICASTENS4_14ComposedLayoutINS4_7SwizzleILi2ELi4ELi3EEENS4_18smem_ptr_flag_bitsILi8EEENSW_INS5_IJNSA_ILi8EEESF_EEENS5_IJSF_SC_EEEEEEEvNS4_8identityES14_S1E_vS1F_EENS_8epilogue10collective18CollectiveEpilogueINS1H_23Sm100TmaWarpSpecializedILi4ELi2ELi32ELb0ELb0EEEJSH_NS5_IJNSW_ISF_SC_EES1M_EEESI_SJ_SI_SJ_NS1H_6fusion15FusionCallbacksIS1L_NS1O_17LinearCombinationISI_fSI_fLNS_15FloatRoundStyleE2EEESH_S1N_JEEENS4_5SM1004TMEM4LOAD26SM100_TMEM_LOAD_16dp32b32xENS4_13SM90_TMA_LOADES1E_NS4_39AutoVectorizingCopyWithAssumedAlignmentILi128EEENS4_14SM90_TMA_STOREES1E_S20_S20_EEEvvEEEEvNT_6ParamsE --------------------------
	.section	.text._ZN7cutlass13device_kernelINS_4gemm6kernel13GemmUniversalIN4cute5tupleIJiiiiEEENS1_10collective13CollectiveMmaINS1_35MainloopSm100TmaUmmaWarpSpecializedILi4ELi2ELi4ENS5_IJNS4_1CILi2EEESB_NSA_ILi1EEEEEEEENS5_IJNSA_ILi64EEENSA_ILi256EEESF_EEENS_12float_e5m2_tENS5_IJlSC_lEEESI_SJ_NS4_8TiledMMAINS4_8MMA_AtomIJNS4_10MMA_TraitsINS4_19SM100_MMA_F8F6F4_SSEJSI_SI_fSF_SG_NS4_17integral_constantINS4_4UMMA5MajorELSQ_0EEESR_NSO_INSP_7ScaleInELSS_0EEEST_EEEEEENS4_6LayoutINS5_IJSC_SC_SC_EEENS5_IJNSA_ILi0EEESY_SY_EEEEENS5_IJNS4_10UnderscoreES11_S11_EEEEENS4_23SM90_TMA_LOAD_MULTICASTENS4_14ComposedLayoutINS4_7SwizzleILi2ELi4ELi3EEENS4_18smem_ptr_flag_bitsILi8EEENSW_INS5_IJNSA_ILi8EEESF_EEENS5_IJSF_SC_EEEEEEEvNS4_8identityES14_S1E_vS1F_EENS_8epilogue10collective18CollectiveEpilogueINS1H_23Sm100TmaWarpSpecializedILi4ELi2ELi32ELb0ELb0EEEJSH_NS5_IJNSW_ISF_SC_EES1M_EEESI_SJ_SI_SJ_NS1H_6fusion15FusionCallbacksIS1L_NS1O_17LinearCombinationISI_fSI_fLNS_15FloatRoundStyleE2EEESH_S1N_JEEENS4_5SM1004TMEM4LOAD26SM100_TMEM_LOAD_16dp32b32xENS4_13SM90_TMA_LOADES1E_NS4_39AutoVectorizingCopyWithAssumedAlignmentILi128EEENS4_14SM90_TMA_STOREES1E_S20_S20_EEEvvEEEEvNT_6ParamsE,"ax",@progbits
	.align	128
.text._ZN7cutlass13device_kernelINS_4gemm6kernel13GemmUniversalIN4cute5tupleIJiiiiEEENS1_10collective13CollectiveMmaINS1_35MainloopSm100TmaUmmaWarpSpecializedILi4ELi2ELi4ENS5_IJNS4_1CILi2EEESB_NSA_ILi1EEEEEEEENS5_IJNSA_ILi64EEENSA_ILi256EEESF_EEENS_12float_e5m2_tENS5_IJlSC_lEEESI_SJ_NS4_8TiledMMAINS4_8MMA_AtomIJNS4_10MMA_TraitsINS4_19SM100_MMA_F8F6F4_SSEJSI_SI_fSF_SG_NS4_17integral_constantINS4_4UMMA5MajorELSQ_0EEESR_NSO_INSP_7ScaleInELSS_0EEEST_EEEEEENS4_6LayoutINS5_IJSC_SC_SC_EEENS5_IJNSA_ILi0EEESY_SY_EEEEENS5_IJNS4_10UnderscoreES11_S11_EEEEENS4_23SM90_TMA_LOAD_MULTICASTENS4_14ComposedLayoutINS4_7SwizzleILi2ELi4ELi3EEENS4_18smem_ptr_flag_bitsILi8EEENSW_INS5_IJNSA_ILi8EEESF_EEENS5_IJSF_SC_EEEEEEEvNS4_8identityES14_S1E_vS1F_EENS_8epilogue10collective18CollectiveEpilogueINS1H_23Sm100TmaWarpSpecializedILi4ELi2ELi32ELb0ELb0EEEJSH_NS5_IJNSW_ISF_SC_EES1M_EEESI_SJ_SI_SJ_NS1H_6fusion15FusionCallbacksIS1L_NS1O_17LinearCombinationISI_fSI_fLNS_15FloatRoundStyleE2EEESH_S1N_JEEENS4_5SM1004TMEM4LOAD26SM100_TMEM_LOAD_16dp32b32xENS4_13SM90_TMA_LOADES1E_NS4_39AutoVectorizingCopyWithAssumedAlignmentILi128EEENS4_14SM90_TMA_STOREES1E_S20_S20_EEEvvEEEEvNT_6ParamsE:
        .type           _ZN7cutlass13device_kernelINS_4gemm6kernel13GemmUniversalIN4cute5tupleIJiiiiEEENS1_10collective13CollectiveMmaINS1_35MainloopSm100TmaUmmaWarpSpecializedILi4ELi2ELi4ENS5_IJNS4_1CILi2EEESB_NSA_ILi1EEEEEEEENS5_IJNSA_ILi64EEENSA_ILi256EEESF_EEENS_12float_e5m2_tENS5_IJlSC_lEEESI_SJ_NS4_8TiledMMAINS4_8MMA_AtomIJNS4_10MMA_TraitsINS4_19SM100_MMA_F8F6F4_SSEJSI_SI_fSF_SG_NS4_17integral_constantINS4_4UMMA5MajorELSQ_0EEESR_NSO_INSP_7ScaleInELSS_0EEEST_EEEEEENS4_6LayoutINS5_IJSC_SC_SC_EEENS5_IJNSA_ILi0EEESY_SY_EEEEENS5_IJNS4_10UnderscoreES11_S11_EEEEENS4_23SM90_TMA_LOAD_MULTICASTENS4_14ComposedLayoutINS4_7SwizzleILi2ELi4ELi3EEENS4_18smem_ptr_flag_bitsILi8EEENSW_INS5_IJNSA_ILi8EEESF_EEENS5_IJSF_SC_EEEEEEEvNS4_8identityES14_S1E_vS1F_EENS_8epilogue10collective18CollectiveEpilogueINS1H_23Sm100TmaWarpSpecializedILi4ELi2ELi32ELb0ELb0EEEJSH_NS5_IJNSW_ISF_SC_EES1M_EEESI_SJ_SI_SJ_NS1H_6fusion15FusionCallbacksIS1L_NS1O_17LinearCombinationISI_fSI_fLNS_15FloatRoundStyleE2EEESH_S1N_JEEENS4_5SM1004TMEM4LOAD26SM100_TMEM_LOAD_16dp32b32xENS4_13SM90_TMA_LOADES1E_NS4_39AutoVectorizingCopyWithAssumedAlignmentILi128EEENS4_14SM90_TMA_STOREES1E_S20_S20_EEEvvEEEEvNT_6ParamsE,@function
        .size           _ZN7cutlass13device_kernelINS_4gemm6kernel13GemmUniversalIN4cute5tupleIJiiiiEEENS1_10collective13CollectiveMmaINS1_35MainloopSm100TmaUmmaWarpSpecializedILi4ELi2ELi4ENS5_IJNS4_1CILi2EEESB_NSA_ILi1EEEEEEEENS5_IJNSA_ILi64EEENSA_ILi256EEESF_EEENS_12float_e5m2_tENS5_IJlSC_lEEESI_SJ_NS4_8TiledMMAINS4_8MMA_AtomIJNS4_10MMA_TraitsINS4_19SM100_MMA_F8F6F4_SSEJSI_SI_fSF_SG_NS4_17integral_constantINS4_4UMMA5MajorELSQ_0EEESR_NSO_INSP_7ScaleInELSS_0EEEST_EEEEEENS4_6LayoutINS5_IJSC_SC_SC_EEENS5_IJNSA_ILi0EEESY_SY_EEEEENS5_IJNS4_10UnderscoreES11_S11_EEEEENS4_23SM90_TMA_LOAD_MULTICASTENS4_14ComposedLayoutINS4_7SwizzleILi2ELi4ELi3EEENS4_18smem_ptr_flag_bitsILi8EEENSW_INS5_IJNSA_ILi8EEESF_EEENS5_IJSF_SC_EEEEEEEvNS4_8identityES14_S1E_vS1F_EENS_8epilogue10collective18CollectiveEpilogueINS1H_23Sm100TmaWarpSpecializedILi4ELi2ELi32ELb0ELb0EEEJSH_NS5_IJNSW_ISF_SC_EES1M_EEESI_SJ_SI_SJ_NS1H_6fusion15FusionCallbacksIS1L_NS1O_17LinearCombinationISI_fSI_fLNS_15FloatRoundStyleE2EEESH_S1N_JEEENS4_5SM1004TMEM4LOAD26SM100_TMEM_LOAD_16dp32b32xENS4_13SM90_TMA_LOADES1E_NS4_39AutoVectorizingCopyWithAssumedAlignmentILi128EEENS4_14SM90_TMA_STOREES1E_S20_S20_EEEvvEEEEvNT_6ParamsE,(.L_x_177 - _ZN7cutlass13device_kernelINS_4gemm6kernel13GemmUniversalIN4cute5tupleIJiiiiEEENS1_10collective13CollectiveMmaINS1_35MainloopSm100TmaUmmaWarpSpecializedILi4ELi2ELi4ENS5_IJNS4_1CILi2EEESB_NSA_ILi1EEEEEEEENS5_IJNSA_ILi64EEENSA_ILi256EEESF_EEENS_12float_e5m2_tENS5_IJlSC_lEEESI_SJ_NS4_8TiledMMAINS4_8MMA_AtomIJNS4_10MMA_TraitsINS4_19SM100_MMA_F8F6F4_SSEJSI_SI_fSF_SG_NS4_17integral_constantINS4_4UMMA5MajorELSQ_0EEESR_NSO_INSP_7ScaleInELSS_0EEEST_EEEEEENS4_6LayoutINS5_IJSC_SC_SC_EEENS5_IJNSA_ILi0EEESY_SY_EEEEENS5_IJNS4_10UnderscoreES11_S11_EEEEENS4_23SM90_TMA_LOAD_MULTICASTENS4_14ComposedLayoutINS4_7SwizzleILi2ELi4ELi3EEENS4_18smem_ptr_flag_bitsILi8EEENSW_INS5_IJNSA_ILi8EEESF_EEENS5_IJSF_SC_EEEEEEEvNS4_8identityES14_S1E_vS1F_EENS_8epilogue10collective18CollectiveEpilogueINS1H_23Sm100TmaWarpSpecializedILi4ELi2ELi32ELb0ELb0EEEJSH_NS5_IJNSW_ISF_SC_EES1M_EEESI_SJ_SI_SJ_NS1H_6fusion15FusionCallbacksIS1L_NS1O_17LinearCombinationISI_fSI_fLNS_15FloatRoundStyleE2EEESH_S1N_JEEENS4_5SM1004TMEM4LOAD26SM100_TMEM_LOAD_16dp32b32xENS4_13SM90_TMA_LOADES1E_NS4_39AutoVectorizingCopyWithAssumedAlignmentILi128EEENS4_14SM90_TMA_STOREES1E_S20_S20_EEEvvEEEEvNT_6ParamsE)
        .other          _ZN7cutlass13device_kernelINS_4gemm6kernel13GemmUniversalIN4cute5tupleIJiiiiEEENS1_10collective13CollectiveMmaINS1_35MainloopSm100TmaUmmaWarpSpecializedILi4ELi2ELi4ENS5_IJNS4_1CILi2EEESB_NSA_ILi1EEEEEEEENS5_IJNSA_ILi64EEENSA_ILi256EEESF_EEENS_12float_e5m2_tENS5_IJlSC_lEEESI_SJ_NS4_8TiledMMAINS4_8MMA_AtomIJNS4_10MMA_TraitsINS4_19SM100_MMA_F8F6F4_SSEJSI_SI_fSF_SG_NS4_17integral_constantINS4_4UMMA5MajorELSQ_0EEESR_NSO_INSP_7ScaleInELSS_0EEEST_EEEEEENS4_6LayoutINS5_IJSC_SC_SC_EEENS5_IJNSA_ILi0EEESY_SY_EEEEENS5_IJNS4_10UnderscoreES11_S11_EEEEENS4_23SM90_TMA_LOAD_MULTICASTENS4_14ComposedLayoutINS4_7SwizzleILi2ELi4ELi3EEENS4_18smem_ptr_flag_bitsILi8EEENSW_INS5_IJNSA_ILi8EEESF_EEENS5_IJSF_SC_EEEEEEEvNS4_8identityES14_S1E_vS1F_EENS_8epilogue10collective18CollectiveEpilogueINS1H_23Sm100TmaWarpSpecializedILi4ELi2ELi32ELb0ELb0EEEJSH_NS5_IJNSW_ISF_SC_EES1M_EEESI_SJ_SI_SJ_NS1H_6fusion15FusionCallbacksIS1L_NS1O_17LinearCombinationISI_fSI_fLNS_15FloatRoundStyleE2EEESH_S1N_JEEENS4_5SM1004TMEM4LOAD26SM100_TMEM_LOAD_16dp32b32xENS4_13SM90_TMA_LOADES1E_NS4_39AutoVectorizingCopyWithAssumedAlignmentILi128EEENS4_14SM90_TMA_STOREES1E_S20_S20_EEEvvEEEEvNT_6ParamsE,@"STO_CUDA_ENTRY STV_DEFAULT"
_ZN7cutlass13device_kernelINS_4gemm6kernel13GemmUniversalIN4cute5tupleIJiiiiEEENS1_10collective13CollectiveMmaINS1_35MainloopSm100TmaUmmaWarpSpecializedILi4ELi2ELi4ENS5_IJNS4_1CILi2EEESB_NSA_ILi1EEEEEEEENS5_IJNSA_ILi64EEENSA_ILi256EEESF_EEENS_12float_e5m2_tENS5_IJlSC_lEEESI_SJ_NS4_8TiledMMAINS4_8MMA_AtomIJNS4_10MMA_TraitsINS4_19SM100_MMA_F8F6F4_SSEJSI_SI_fSF_SG_NS4_17integral_constantINS4_4UMMA5MajorELSQ_0EEESR_NSO_INSP_7ScaleInELSS_0EEEST_EEEEEENS4_6LayoutINS5_IJSC_SC_SC_EEENS5_IJNSA_ILi0EEESY_SY_EEEEENS5_IJNS4_10UnderscoreES11_S11_EEEEENS4_23SM90_TMA_LOAD_MULTICASTENS4_14ComposedLayoutINS4_7SwizzleILi2ELi4ELi3EEENS4_18smem_ptr_flag_bitsILi8EEENSW_INS5_IJNSA_ILi8EEESF_EEENS5_IJSF_SC_EEEEEEEvNS4_8identityES14_S1E_vS1F_EENS_8epilogue10collective18CollectiveEpilogueINS1H_23Sm100TmaWarpSpecializedILi4ELi2ELi32ELb0ELb0EEEJSH_NS5_IJNSW_ISF_SC_EES1M_EEESI_SJ_SI_SJ_NS1H_6fusion15FusionCallbacksIS1L_NS1O_17LinearCombinationISI_fSI_fLNS_15FloatRoundStyleE2EEESH_S1N_JEEENS4_5SM1004TMEM4LOAD26SM100_TMEM_LOAD_16dp32b32xENS4_13SM90_TMA_LOADES1E_NS4_39AutoVectorizingCopyWithAssumedAlignmentILi128EEENS4_14SM90_TMA_STOREES1E_S20_S20_EEEvvEEEEvNT_6ParamsE:
[----:B------:R-:W1:Y:S01]  /*0000*/  LDC R1, c[0x0][0x37c] ;  /* 0x0000df00ff017b82 */ /* 0x000e620000000800 */
[----:B------:R-:W2:Y:S01]  /*0010*/  S2R R95, SR_TID.X ;  /* 0x00000000005f7919 */ /* 0x000ea20000002100 */
[----:B------:R-:W3:Y:S01]  /*0020*/  LDCU.64 UR8, c[0x0][0x890] ;  /* 0x00011200ff0877ac */ /* 0x000ee20008000a00 */
[----:B------:R-:W-:Y:S02]  /*0030*/  PRMT R85, RZ, 0x7610, R85 ;  /* 0x00007610ff557816 */ /* 0x000fe40000000055 */
[----:B------:R-:W-:Y:S01]  /*0040*/  ELECT P3, URZ, PT ;  /* 0x0000000000ff782f */ /* 0x000fe20003860000 */
[----:B---3--:R-:W-:-:S04]  /*0050*/  UISETP.NE.U32.AND UP0, UPT, UR8, URZ, UPT ;  /* 0x000000ff0800728c */ /* 0x008fc8000bf05070 */
[----:B------:R-:W-:Y:S01]  /*0060*/  UISETP.NE.AND.EX UP0, UPT, UR9, URZ, UPT, UP0 ;  /* 0x000000ff0900728c */ /* 0x000fe2000bf05300 */
[----:B--2---:R-:W-:-:S05]  /*0070*/  SHF.R.U32.HI R86, RZ, 0x5, R95 ;  /* 0x00000005ff567819 */ /* 0x004fca000001165f */
[----:B------:R-:W2:Y:S02]  /*0080*/  SHFL.IDX PT, R0, R86, RZ, 0x1f ;  /* 0x00001fff56007589 */ /* 0x000ea400000e0000 */
[----:B--2---:R-:W-:Y:S01]  /*0090*/  R2UR UR17, R0 ;  /* 0x00000000001172ca */ /* 0x004fe200000e0000 */
[----:B-1----:R-:W-:-:S14]  /*00a0*/  BRA.U UP0, `(.L_x_0) ;  /* 0x0000000100307547 */ /* 0x002fdc000b800000 */
[----:B------:R-:W1:Y:S02]  /*00b0*/  LDCU.64 UR4, c[0x0][0x888] ;  /* 0x00011100ff0477ac */ /* 0x000e640008000a00 */
[----:B-1----:R-:W-:-:S04]  /*00c0*/  UISETP.NE.U32.AND UP0, UPT, UR4, URZ, UPT ;  /* 0x000000ff0400728c */ /* 0x002fc8000bf05070 */
[----:B------:R-:W-:-:S09]  /*00d0*/  UISETP.NE.AND.EX UP0, UPT, UR5, URZ, UPT, UP0 ;  /* 0x000000ff0500728c */ /* 0x000fd2000bf05300 */
[----:B------:R-:W-:Y:S05]  /*00e0*/  BRA.U !UP0, `(.L_x_1) ;  /* 0x0000000108147547 */ /* 0x000fea000b800000 */
[----:B------:R-:W1:Y:S01]  /*00f0*/  LDC.64 R2, c[0x0][0x888] ;  /* 0x00022200ff027b82 */ /* 0x000e620000000a00 */
[----:B------:R-:W1:Y:S02]  /*0100*/  LDCU.64 UR4, c[0x0][0x358] ;  /* 0x00006b00ff0477ac */ /* 0x000e640008000a00 */
[----:B-1----:R1:W5:Y:S01]  /*0110*/  LDG.E R41, desc[UR4][R2.64] ;  /* 0x0000000402297981 */ /* 0x002362000c1e1900 */
[----:B------:R-:W-:Y:S01]  /*0120*/  HFMA2 R85, -RZ, RZ, 0, 5.9604644775390625e-08 ;  /* 0x00000001ff557431 */ /* 0x000fe200000001ff */
[----:B------:R-:W-:Y:S05]  /*0130*/  BRA `(.L_x_0) ;  /* 0x00000000000c7947 */ /* 0x000fea0003800000 */
.L_x_1:
[----:B------:R-:W1:Y:S01]  /*0140*/  LDCU UR4, c[0x0][0x880] ;  /* 0x00011000ff0477ac */ /* 0x000e620008000800 */
[----:B------:R-:W-:Y:S01]  /*0150*/  HFMA2 R85, -RZ, RZ, 0, 5.9604644775390625e-08 ;  /* 0x00000001ff557431 */ /* 0x000fe200000001ff */
[----:B-1----:R-:W-:-:S07]  /*0160*/  MOV R41, UR4 ;  /* 0x0000000400297c02 */ /* 0x002fce0008000f00 */
.L_x_0:
[----:B------:R-:W2:Y:S02]  /*0170*/  LDCU.64 UR4, c[0x0][0x8b0] ;  /* 0x00011600ff0477ac */ /* 0x000ea40008000a00 */
[----:B--2---:R-:W-:-:S04]  /*0180*/  UISETP.NE.U32.AND UP0, UPT, UR4, URZ, UPT ;  /* 0x000000ff0400728c */ /* 0x004fc8000bf05070 */
[----:B------:R-:W-:-:S09]  /*0190*/  UISETP.NE.AND.EX UP0, UPT, UR5, URZ, UPT, UP0 ;  /* 0x000000ff0500728c */ /* 0x000fd2000bf05300 */
[----:B------:R-:W-:Y:S05]  /*01a0*/  BRA.U UP0, `(.L_x_2) ;  /* 0x0000000100287547 */ /* 0x000fea000b800000 */
[----:B------:R-:W2:Y:S02]  /*01b0*/  LDCU.64 UR4, c[0x0][0x8a8] ;  /* 0x00011500ff0477ac */ /* 0x000ea40008000a00 */
[----:B--2---:R-:W-:-:S04]  /*01c0*/  UISETP.NE.U32.AND UP0, UPT, UR4, URZ, UPT ;  /* 0x000000ff0400728c */ /* 0x004fc8000bf05070 */
[----:B------:R-:W-:-:S09]  /*01d0*/  UISETP.NE.AND.EX UP0, UPT, UR5, URZ, UPT, UP0 ;  /* 0x000000ff0500728c */ /* 0x000fd2000bf05300 */
[----:B------:R-:W-:Y:S05]  /*01e0*/  BRA.U !UP0, `(.L_x_3) ;  /* 0x0000000108107547 */ /* 0x000fea000b800000 */
[----:B------:R-:W2:Y:S01]  /*01f0*/  LDC.64 R38, c[0x0][0x8a8] ;  /* 0x00022a00ff267b82 */ /* 0x000ea20000000a00 */
[----:B------:R-:W2:Y:S02]  /*0200*/  LDCU.64 UR4, c[0x0][0x358] ;  /* 0x00006b00ff0477ac */ /* 0x000ea40008000a00 */
[----:B--2---:R2:W5:Y:S01]  /*0210*/  LDG.E R38, desc[UR4][R38.64] ;  /* 0x0000000426267981 */ /* 0x004562000c1e1900 */
[----:B------:R-:W-:Y:S05]  /*0220*/  BRA `(.L_x_2) ;  /* 0x0000000000087947 */ /* 0x000fea0003800000 */
.L_x_3:
[----:B------:R-:W2:Y:S02]  /*0230*/  LDCU UR4, c[0x0][0x8a0] ;  /* 0x00011400ff0477ac */ /* 0x000ea40008000800 */
[----:B--2---:R-:W-:Y:S02]  /*0240*/  MOV R38, UR4 ;  /* 0x0000000400267c02 */ /* 0x004fe40008000f00 */
.L_x_2:
[----:B------:R-:W-:Y:S01]  /*0250*/  IMAD.U32 R0, RZ, RZ, UR17 ;  /* 0x00000011ff007e24 */ /* 0x000fe2000f8e00ff */
[----:B------:R-:W-:Y:S04]  /*0260*/  BSSY.RECONVERGENT B0, `(.L_x_4) ;  /* 0x000000c000007945 */ /* 0x000fe80003800200 */
[C---:B------:R-:W-:Y:S02]  /*0270*/  ISETP.NE.OR P1, PT, R0.reuse, 0x1, !P3 ;  /* 0x000000010000780c */ /* 0x040fe40005f25670 */
[----:B------:R-:W-:-:S11]  /*0280*/  ISETP.NE.OR P0, PT, R0, 0x3, !P3 ;  /* 0x000000030000780c */ /* 0x000fd60005f05670 */
[----:B------:R-:W-:Y:S05]  /*0290*/  @P1 BRA `(.L_x_5) ;  /* 0x0000000000201947 */ /* 0x000fea0003800000 */
[----:B------:R-:W3:Y:S02]  /*02a0*/  LDCU.64 UR4, c[0x0][0x348] ;  /* 0x00006900ff0477ac */ /* 0x000ee40008000a00 */
[----:B---3--:R-:W-:Y:S02]  /*02b0*/  UIADD3 UR6, UP1, UPT, UR4, 0x80, URZ ;  /* 0x0000008004067890 */ /* 0x008fe4000ff3e0ff */
[----:B------:R-:W-:Y:S02]  /*02c0*/  UIADD3 UR4, UP0, UPT, UR4, 0x180, URZ ;  /* 0x0000018004047890 */ /* 0x000fe4000ff1e0ff */
[----:B------:R-:W-:Y:S02]  /*02d0*/  UIADD3.X UR7, UPT, UPT, URZ, UR5, URZ, UP1, !UPT ;  /* 0x00000005ff077290 */ /* 0x000fe40008ffe4ff */
[----:B------:R-:W-:-:S07]  /*02e0*/  UIADD3.X UR5, UPT, UPT, URZ, UR5, URZ, UP0, !UPT ;  /* 0x00000005ff057290 */ /* 0x000fce00087fe4ff */
[----:B------:R3:W-:Y:S02]  /*02f0*/  UTMACCTL.PF [UR6] ;  /* 0x00000000060079b9 */ /* 0x0007e40008040000 */
[----:B------:R3:W-:Y:S02]  /*0300*/  UTMACCTL.PF [UR4] ;  /* 0x00000000040079b9 */ /* 0x0007e40008040000 */
[----:B---3--:R-:W-:Y:S01]  /*0310*/  NOP ;  /* 0x0000000000007918 */ /* 0x008fe20000000000 */
.L_x_5:
[----:B------:R-:W-:Y:S05]  /*0320*/  BSYNC.RECONVERGENT B0 ;  /* 0x0000000000007941 */ /* 0x000fea0003800200 */
.L_x_4:
[----:B------:R-:W-:Y:S04]  /*0330*/  BSSY.RECONVERGENT B0, `(.L_x_6) ;  /* 0x000000a000007945 */ /* 0x000fe80003800200 */
        /* <DEDUP_REMOVED lines=9> */
.L_x_7:
[----:B------:R-:W-:Y:S05]  /*03d0*/  BSYNC.RECONVERGENT B0 ;  /* 0x0000000000007941 */ /* 0x000fea0003800200 */
.L_x_6:
[----:B------:R-:W3:Y:S01]  /*03e0*/  LDCU.64 UR4, c[0x0][0x888] ;  /* 0x00011100ff0477ac */ /* 0x000ee20008000a00 */
[----:B------:R-:W-:Y:S02]  /*03f0*/  UISETP.EQ.U32.AND UP1, UPT, UR8, URZ, UPT ;  /* 0x000000ff0800728c */ /* 0x000fe4000bf22070 */
[----:B------:R-:W-:Y:S02]  /*0400*/  UPLOP3.LUT UP3, UPT, UPT, UPT, UPT, 0x80, 0x8 ;  /* 0x000000000008789c */ /* 0x000fe40003f6f070 */
[----:B---3--:R-:W-:-:S04]  /*0410*/  UISETP.NE.U32.AND UP0, UPT, UR4, URZ, UPT ;  /* 0x000000ff0400728c */ /* 0x008fc8000bf05070 */
[----:B------:R-:W-:-:S04]  /*0420*/  UISETP.NE.AND.EX UP0, UPT, UR5, URZ, UPT, UP0 ;  /* 0x000000ff0500728c */ /* 0x000fc8000bf05300 */
[----:B------:R-:W-:-:S04]  /*0430*/  UISETP.EQ.OR.EX UP2, UPT, UR9, URZ, !UP0, UP1 ;  /* 0x000000ff0900728c */ /* 0x000fc8000c742710 */
[----:B------:R-:W-:-:S06]  /*0440*/  UP2UR UR4, UPR, URZ, 0x4 ;  /* 0x00000004ff047883 */ /* 0x000fcc0008000000 */
[----:B------:R-:W-:Y:S01]  /*0450*/  MOV R88, UR4 ;  /* 0x0000000400587c02 */ /* 0x000fe20008000f00 */
[----:B------:R-:W-:Y:S06]  /*0460*/  BRA.U !UP2, `(.L_x_8) ;  /* 0x000000010a207547 */ /* 0x000fec000b800000 */
[----:B------:R-:W-:Y:S01]  /*0470*/  UISETP.NE.U32.AND UP1, UPT, UR8, URZ, UPT ;  /* 0x000000ff0800728c */ /* 0x000fe2000bf25070 */
[----:B-----5:R-:W-:Y:S01]  /*0480*/  FSETP.NEU.AND P0, PT, R41, RZ, PT ;  /* 0x000000ff2900720b */ /* 0x020fe20003f0d000 */
[----:B------:R-:W-:Y:S02]  /*0490*/  USEL UR4, URZ, 0xffffffff, UP0 ;  /* 0xffffffffff047887 */ /* 0x000fe40008000000 */
[----:B------:R-:W-:-:S10]  /*04a0*/  UISETP.NE.AND.EX UP1, UPT, UR9, URZ, UPT, UP1 ;  /* 0x000000ff0900728c */ /* 0x000fd4000bf25310 */
[----:B------:R-:W-:Y:S01]  /*04b0*/  VOTEU.ANY UP0, P0 ;  /* 0x0000000000ff7886 */ /* 0x000fe20000000100 */
[----:B------:R-:W-:-:S04]  /*04c0*/  @!UP1 USEL UR4, URZ, 0xffffffff, UP0 ;  /* 0xffffffffff049887 */ /* 0x000fc80008000000 */
[----:B------:R-:W-:-:S04]  /*04d0*/  ULOP3.LUT UR4, UR4, 0x1, URZ, 0xc0, !UPT ;  /* 0x0000000104047892 */ /* 0x000fc8000f8ec0ff */
[----:B------:R-:W-:-:S11]  /*04e0*/  UISETP.NE.U32.AND UP3, UPT, UR4, 0x1, UPT ;  /* 0x000000010400788c */ /* 0x000fd6000bf65070 */
.L_x_8:
[----:B-1----:R-:W1:Y:S01]  /*04f0*/  SHFL.IDX PT, R2, R86, RZ, 0x1f ;  /* 0x00001fff56027589 */ /* 0x002e6200000e0000 */
[----:B------:R-:W-:-:S04]  /*0500*/  UISETP.NE.AND UP0, UPT, UR17, 0x2, UPT ;  /* 0x000000021100788c */ /* 0x000fc8000bf05270 */
[----:B------:R-:W-:Y:S01]  /*0510*/  USEL UR48, URZ, 0x1, UP0 ;  /* 0x00000001ff307887 */ /* 0x000fe20008000000 */
[----:B-1----:R-:W-:-:S13]  /*0520*/  ISETP.NE.AND P0, PT, R2, RZ, PT ;  /* 0x000000ff0200720c */ /* 0x002fda0003f05270 */
[----:B------:R-:W-:Y:S05]  /*0530*/  @P0 BRA `(.L_x_9) ;  /* 0x0000000000580947 */ /* 0x000fea0003800000 */
[----:B------:R-:W1:Y:S01]  /*0540*/  S2UR UR4, SR_CgaCtaId ;  /* 0x00000000000479c3 */ /* 0x000e620000008800 */
[----:B------:R-:W-:Y:S01]  /*0550*/  UMOV UR5, 0x400 ;  /* 0x0000040000057882 */ /* 0x000fe20000000000 */
[----:B------:R-:W-:Y:S01]  /*0560*/  UMOV UR8, 0x1 ;  /* 0x0000000100087882 */ /* 0x000fe20000000000 */
[----:B------:R-:W-:Y:S01]  /*0570*/  UMOV UR6, 0x3 ;  /* 0x0000000300067882 */ /* 0x000fe20000000000 */
[----:B------:R-:W-:-:S04]  /*0580*/  UIADD3 UR8, UPT, UPT, -UR8, 0x100000, URZ ;  /* 0x0010000008087890 */ /* 0x000fc8000fffe1ff */
[----:B------:R-:W-:Y:S02]  /*0590*/  USHF.L.U32 UR9, UR8, 0xb, URZ ;  /* 0x0000000b08097899 */ /* 0x000fe400080006ff */
[----:B------:R-:W-:Y:S02]  /*05a0*/  USHF.L.U32 UR8, UR8, 0x1, URZ ;  /* 0x0000000108087899 */ /* 0x000fe400080006ff */
[----:B------:R-:W-:-:S04]  /*05b0*/  UIADD3 UR6, UPT, UPT, -UR6, 0x100000, URZ ;  /* 0x0010000006067890 */ /* 0x000fc8000fffe1ff */
[----:B------:R-:W-:Y:S02]  /*05c0*/  USHF.L.U32 UR7, UR6, 0xb, URZ ;  /* 0x0000000b06077899 */ /* 0x000fe400080006ff */
[----:B------:R-:W-:Y:S01]  /*05d0*/  USHF.L.U32 UR6, UR6, 0x1, URZ ;  /* 0x0000000106067899 */ /* 0x000fe200080006ff */
[----:B------:R-:W-:Y:S01]  /*05e0*/  ELECT P0, URZ, PT ;  /* 0x0000000000ff782f */ /* 0x000fe20003800000 */
[----:B-1----:R-:W-:Y:S01]  /*05f0*/  ULEA UR4, UR4, UR5, 0x18 ;  /* 0x0000000504047291 */ /* 0x002fe2000f8ec0ff */
[----:B------:R-:W1:Y:S11]  /*0600*/  FENCE.VIEW.ASYNC.S ;  /* 0x00000000000073c6 */ /* 0x000e760000000000 */
[----:B-1----:R1:W3:Y:S01]  /*0610*/  SYNCS.EXCH.64 URZ, [UR4], UR8 ;  /* 0x0000000804ff75b2 */ /* 0x0022e20008000100 */
[----:B------:R1:W4:Y:S01]  /*0620*/  SYNCS.EXCH.64 URZ, [UR4+0x20], UR6 ;  /* 0x0000200604ff75b2 */ /* 0x0003220008000100 */
[----:B------:R1:W1:Y:S01]  /*0630*/  SYNCS.EXCH.64 URZ, [UR4+0x8], UR8 ;  /* 0x0000080804ff75b2 */ /* 0x0002620008000100 */
[----:B------:R1:W1:Y:S01]  /*0640*/  SYNCS.EXCH.64 URZ, [UR4+0x28], UR6 ;  /* 0x0000280604ff75b2 */ /* 0x0002620008000100 */
[----:B------:R1:W1:Y:S01]  /*0650*/  SYNCS.EXCH.64 URZ, [UR4+0x10], UR8 ;  /* 0x0000100804ff75b2 */ /* 0x0002620008000100 */
[----:B------:R1:W1:Y:S01]  /*0660*/  SYNCS.EXCH.64 URZ, [UR4+0x30], UR6 ;  /* 0x0000300604ff75b2 */ /* 0x0002620008000100 */
[----:B------:R1:W1:Y:S01]  /*0670*/  SYNCS.EXCH.64 URZ, [UR4+0x18], UR8 ;  /* 0x0000180804ff75b2 */ /* 0x0002620008000100 */
[----:B------:R1:W1:Y:S01]  /*0680*/  SYNCS.EXCH.64 URZ, [UR4+0x38], UR6 ;  /* 0x0000380604ff75b2 */ /* 0x0002620008000100 */
[----:B------:R-:W-:Y:S01]  /*0690*/  NOP ;  /* 0x0000000000007918 */ /* 0x000fe20000000000 */
.L_x_9:
[----:B------:R-:W2:Y:S01]  /*06a0*/  SHFL.IDX PT, R2, R86, RZ, 0x1f ;  /* 0x00001fff56027589 */ /* 0x000ea200000e0000 */
[----:B------:R-:W-:Y:S01]  /*06b0*/  NOP ;  /* 0x0000000000007918 */ /* 0x000fe20000000000 */
[----:B--2---:R-:W-:-:S13]  /*06c0*/  ISETP.NE.AND P0, PT, R2, 0x1, PT ;  /* 0x000000010200780c */ /* 0x004fda0003f05270 */
[----:B------:R-:W-:Y:S05]  /*06d0*/  @P0 BRA `(.L_x_10) ;  /* 0x0000000000580947 */ /* 0x000fea0003800000 */
[----:B-1----:R-:W1:Y:S01]  /*06e0*/  S2UR UR4, SR_CgaCtaId ;  /* 0x00000000000479c3 */ /* 0x002e620000008800 */
        /* <DEDUP_REMOVED lines=12> */
[----:B-1----:R2:W1:Y:S01]  /*07b0*/  SYNCS.EXCH.64 URZ, [UR4+0x40], UR8 ;  /* 0x0000400804ff75b2 */ /* 0x0024620008000100 */
[----:B------:R2:W1:Y:S01]  /*07c0*/  SYNCS.EXCH.64 URZ, [UR4+0x60], UR6 ;  /* 0x0000600604ff75b2 */ /* 0x0004620008000100 */
[----:B------:R2:W1:Y:S01]  /*07d0*/  SYNCS.EXCH.64 URZ, [UR4+0x48], UR8 ;  /* 0x0000480804ff75b2 */ /* 0x0004620008000100 */
[----:B------:R2:W1:Y:S01]  /*07e0*/  SYNCS.EXCH.64 URZ, [UR4+0x68], UR6 ;  /* 0x0000680604ff75b2 */ /* 0x0004620008000100 */
[----:B------:R2:W1:Y:S01]  /*07f0*/  SYNCS.EXCH.64 URZ, [UR4+0x50], UR8 ;  /* 0x0000500804ff75b2 */ /* 0x0004620008000100 */
[----:B------:R2:W1:Y:S01]  /*0800*/  SYNCS.EXCH.64 URZ, [UR4+0x70], UR6 ;  /* 0x0000700604ff75b2 */ /* 0x0004620008000100 */
[----:B------:R2:W1:Y:S01]  /*0810*/  SYNCS.EXCH.64 URZ, [UR4+0x58], UR8 ;  /* 0x0000580804ff75b2 */ /* 0x0004620008000100 */
[----:B------:R2:W1:Y:S02]  /*0820*/  SYNCS.EXCH.64 URZ, [UR4+0x78], UR6 ;  /* 0x0000780604ff75b2 */ /* 0x0004640008000100 */
[----:B--2---:R-:W-:Y:S01]  /*0830*/  NOP ;  /* 0x0000000000007918 */ /* 0x004fe20000000000 */
.L_x_10:
[----:B------:R-:W2:Y:S01]  /*0840*/  SHFL.IDX PT, R2, R86, RZ, 0x1f ;  /* 0x00001fff56027589 */ /* 0x000ea200000e0000 */
[----:B------:R-:W-:Y:S01]  /*0850*/  NOP ;  /* 0x0000000000007918 */ /* 0x000fe20000000000 */
[----:B--2---:R-:W-:-:S13]  /*0860*/  ISETP.NE.AND P0, PT, R2, 0x3, PT ;  /* 0x000000030200780c */ /* 0x004fda0003f05270 */
[----:B------:R-:W-:Y:S05]  /*0870*/  @P0 BRA `(.L_x_11) ;  /* 0x0000000000300947 */ /* 0x000fea0003800000 */
[----:B-1----:R-:W1:Y:S01]  /*0880*/  S2UR UR6, SR_CgaCtaId ;  /* 0x00000000000679c3 */ /* 0x002e620000008800 */
[----:B------:R-:W-:Y:S01]  /*0890*/  UMOV UR4, 0x400 ;  /* 0x0000040000047882 */ /* 0x000fe20000000000 */
[----:B------:R-:W-:Y:S01]  /*08a0*/  UMOV UR5, 0x20 ;  /* 0x0000002000057882 */ /* 0x000fe20000000000 */
[----:B------:R-:W-:Y:S01]  /*08b0*/  ELECT P0, URZ, PT ;  /* 0x0000000000ff782f */ /* 0x000fe20003800000 */
[----:B-1----:R-:W-:Y:S02]  /*08c0*/  ULEA UR6, UR6, UR4, 0x18 ;  /* 0x0000000406067291 */ /* 0x002fe4000f8ec0ff */
[----:B------:R-:W-:-:S04]  /*08d0*/  UIADD3 UR4, UPT, UPT, -UR5, 0x100000, URZ ;  /* 0x0010000005047890 */ /* 0x000fc8000fffe1ff */
[----:B------:R-:W-:Y:S02]  /*08e0*/  USHF.L.U32 UR5, UR4, 0xb, URZ ;  /* 0x0000000b04057899 */ /* 0x000fe400080006ff */
[----:B------:R-:W-:Y:S01]  /*08f0*/  USHF.L.U32 UR4, UR4, 0x1, URZ ;  /* 0x0000000104047899 */ /* 0x000fe200080006ff */
[----:B------:R-:W1:Y:S11]  /*0900*/  FENCE.VIEW.ASYNC.S ;  /* 0x00000000000073c6 */ /* 0x000e760000000000 */
[----:B-1----:R2:W1:Y:S01]  /*0910*/  SYNCS.EXCH.64 URZ, [UR6+0x80], UR4 ;  /* 0x0000800406ff75b2 */ /* 0x0024620008000100 */
[----:B------:R2:W1:Y:S02]  /*0920*/  SYNCS.EXCH.64 URZ, [UR6+0x88], UR4 ;  /* 0x0000880406ff75b2 */ /* 0x0004640008000100 */
[----:B--2---:R-:W-:Y:S01]  /*0930*/  NOP ;  /* 0x0000000000007918 */ /* 0x004fe20000000000 */
.L_x_11:
[----:B------:R-:W2:Y:S01]  /*0940*/  SHFL.IDX PT, R2, R86, RZ, 0x1f ;  /* 0x00001fff56027589 */ /* 0x000ea200000e0000 */
[----:B------:R-:W-:Y:S01]  /*0950*/  NOP ;  /* 0x0000000000007918 */ /* 0x000fe20000000000 */
[----:B--2---:R-:W-:-:S13]  /*0960*/  ISETP.NE.AND P0, PT, R2, 0x4, PT ;  /* 0x000000040200780c */ /* 0x004fda0003f05270 */
[----:B------:R-:W-:Y:S05]  /*0970*/  @P0 BRA `(.L_x_12) ;  /* 0x00000000004c0947 */ /* 0x000fea0003800000 */
[----:B-1----:R-:W1:Y:S01]  /*0980*/  S2UR UR6, SR_CgaCtaId ;  /* 0x00000000000679c3 */ /* 0x002e620000008800 */
[----:B------:R-:W-:Y:S01]  /*0990*/  UMOV UR4, 0x3a0 ;  /* 0x000003a000047882 */ /* 0x000fe20000000000 */
[----:B------:R-:W-:Y:S01]  /*09a0*/  UMOV UR5, 0x400 ;  /* 0x0000040000057882 */ /* 0x000fe20000000000 */
[----:B------:R-:W-:Y:S01]  /*09b0*/  USEL UR4, UR4, 0x320, UP3 ;  /* 0x0000032004047887 */ /* 0x000fe20009800000 */
[----:B------:R-:W-:Y:S01]  /*09c0*/  UMOV UR8, 0x1 ;  /* 0x0000000100087882 */ /* 0x000fe20000000000 */
[----:B------:R-:W-:Y:S01]  /*09d0*/  ELECT P0, URZ, PT ;  /* 0x0000000000ff782f */ /* 0x000fe20003800000 */
[----:B------:R-:W-:-:S04]  /*09e0*/  UIADD3 UR8, UPT, UPT, -UR8, 0x100000, URZ ;  /* 0x0010000008087890 */ /* 0x000fc8000fffe1ff */
[----:B------:R-:W-:Y:S02]  /*09f0*/  USHF.L.U32 UR9, UR8, 0xb, URZ ;  /* 0x0000000b08097899 */ /* 0x000fe400080006ff */
[----:B------:R-:W-:Y:S02]  /*0a00*/  USHF.L.U32 UR8, UR8, 0x1, URZ ;  /* 0x0000000108087899 */ /* 0x000fe400080006ff */
[----:B-1----:R-:W-:Y:S02]  /*0a10*/  ULEA UR6, UR6, UR5, 0x18 ;  /* 0x0000000506067291 */ /* 0x002fe4000f8ec0ff */
[----:B------:R-:W-:-:S04]  /*0a20*/  UIADD3 UR4, UPT, UPT, -UR4, 0x100000, URZ ;  /* 0x0010000004047890 */ /* 0x000fc8000fffe1ff */
[----:B------:R-:W-:Y:S02]  /*0a30*/  USHF.L.U32 UR5, UR4, 0xb, URZ ;  /* 0x0000000b04057899 */ /* 0x000fe400080006ff */
[----:B------:R-:W-:Y:S01]  /*0a40*/  USHF.L.U32 UR4, UR4, 0x1, URZ ;  /* 0x0000000104047899 */ /* 0x000fe200080006ff */
[----:B------:R-:W1:Y:S03]  /*0a50*/  FENCE.VIEW.ASYNC.S ;  /* 0x00000000000073c6 */ /* 0x000e660000000000 */
[----:B-1----:R2:W1:Y:S08]  /*0a60*/  SYNCS.EXCH.64 URZ, [UR6+0x90], UR8 ;  /* 0x0000900806ff75b2 */ /* 0x0024700008000100 */
[----:B------:R2:W1:Y:S01]  /*0a70*/  SYNCS.EXCH.64 URZ, [UR6+0xa0], UR4 ;  /* 0x0000a00406ff75b2 */ /* 0x0004620008000100 */
[----:B------:R2:W1:Y:S01]  /*0a80*/  SYNCS.EXCH.64 URZ, [UR6+0x98], UR8 ;  /* 0x0000980806ff75b2 */ /* 0x0004620008000100 */
[----:B------:R2:W1:Y:S02]  /*0a90*/  SYNCS.EXCH.64 URZ, [UR6+0xa8], UR4 ;  /* 0x0000a80406ff75b2 */ /* 0x0004640008000100 */
[----:B--2---:R-:W-:Y:S01]  /*0aa0*/  NOP ;  /* 0x0000000000007918 */ /* 0x004fe20000000000 */
.L_x_12:
        /* <DEDUP_REMOVED lines=26> */
.L_x_13:
[----:B------:R-:W2:Y:S01]  /*0c50*/  SHFL.IDX PT, R2, R86, RZ, 0x1f ;  /* 0x00001fff56027589 */ /* 0x000ea200000e0000 */
[----:B------:R-:W-:Y:S01]  /*0c60*/  NOP ;  /* 0x0000000000007918 */ /* 0x000fe20000000000 */
[----:B--2---:R-:W-:-:S13]  /*0c70*/  ISETP.NE.AND P0, PT, R2, 0x3, PT ;  /* 0x000000030200780c */ /* 0x004fda0003f05270 */
[----:B------:R-:W-:Y:S05]  /*0c80*/  @P0 BRA `(.L_x_14) ;  /* 0x0000000000380947 */ /* 0x000fea0003800000 */
[----:B------:R-:W2:Y:S01]  /*0c90*/  S2UR UR5, SR_CgaCtaId ;  /* 0x00000000000579c3 */ /* 0x000ea20000008800 */
[----:B-1----:R-:W-:Y:S01]  /*0ca0*/  UMOV UR4, 0x400 ;  /* 0x0000040000047882 */ /* 0x002fe20000000000 */
[----:B------:R-:W-:Y:S01]  /*0cb0*/  UMOV UR6, 0x20 ;  /* 0x0000002000067882 */ /* 0x000fe20000000000 */
[----:B------:R-:W-:Y:S01]  /*0cc0*/  ELECT P0, URZ, PT ;  /* 0x0000000000ff782f */ /* 0x000fe20003800000 */
[----:B------:R-:W-:-:S04]  /*0cd0*/  UIADD3 UR6, UPT, UPT, -UR6, 0x100000, URZ ;  /* 0x0010000006067890 */ /* 0x000fc8000fffe1ff */
[----:B------:R-:W-:Y:S02]  /*0ce0*/  USHF.L.U32 UR7, UR6, 0xb, URZ ;  /* 0x0000000b06077899 */ /* 0x000fe400080006ff */
[----:B------:R-:W-:Y:S02]  /*0cf0*/  USHF.L.U32 UR6, UR6, 0x1, URZ ;  /* 0x0000000106067899 */ /* 0x000fe400080006ff */
[----:B--2---:R-:W-:Y:S01]  /*0d00*/  ULEA UR4, UR5, UR4, 0x18 ;  /* 0x0000000405047291 */ /* 0x004fe2000f8ec0ff */
[----:B------:R-:W1:Y:S11]  /*0d10*/  FENCE.VIEW.ASYNC.S ;  /* 0x00000000000073c6 */ /* 0x000e760000000000 */
[----:B-1----:R2:W1:Y:S01]  /*0d20*/  SYNCS.EXCH.64 URZ, [UR4+0xf0], UR6 ;  /* 0x0000f00604ff75b2 */ /* 0x0024620008000100 */
[----:B------:R2:W1:Y:S01]  /*0d30*/  SYNCS.EXCH.64 URZ, [UR4+0x100], UR6 ;  /* 0x0001000604ff75b2 */ /* 0x0004620008000100 */
[----:B------:R2:W1:Y:S01]  /*0d40*/  SYNCS.EXCH.64 URZ, [UR4+0xf8], UR6 ;  /* 0x0000f80604ff75b2 */ /* 0x0004620008000100 */
[----:B------:R2:W1:Y:S02]  /*0d50*/  SYNCS.EXCH.64 URZ, [UR4+0x108], UR6 ;  /* 0x0001080604ff75b2 */ /* 0x0004640008000100 */
[----:B--2---:R-:W-:Y:S01]  /*0d60*/  NOP ;  /* 0x0000000000007918 */ /* 0x004fe20000000000 */
.L_x_14:
[----:B-1----:R-:W1:Y:S01]  /*0d70*/  LDCU UR4, c[0x0][0x36c] ;  /* 0x00006d80ff0477ac */ /* 0x002e620008000800 */
[----:B------:R-:W-:Y:S01]  /*0d80*/  ISETP.NE.OR P3, PT, R0, 0x2, !P3 ;  /* 0x000000020000780c */ /* 0x000fe20005f65670 */
[----:B------:R-:W-:Y:S01]  /*0d90*/  NOP ;  /* 0x0000000000007918 */ /* 0x000fe20000000000 */
[----:B------:R-:W-:Y:S01]  /*0da0*/  LOP3.LUT R0, R95, 0x1f, RZ, 0xc0, !PT ;  /* 0x0000001f5f007812 */ /* 0x000fe200078ec0ff */
[----:B------:R-:W-:Y:S02]  /*0db0*/  UISETP.NE.AND UP4, UPT, UR17, URZ, UPT ;  /* 0x000000ff1100728c */ /* 0x000fe4000bf85270 */
[----:B-1----:R-:W-:-:S09]  /*0dc0*/  UISETP.EQ.U32.AND UP5, UPT, UR4, 0x1, UPT ;  /* 0x000000010400788c */ /* 0x002fd2000bfa2070 */
[----:B------:R-:W-:Y:S05]  /*0dd0*/  BRA.U !UP5, `(.L_x_15) ;  /* 0x000000010d087547 */ /* 0x000fea000b800000 */
[----:B---34-:R-:W-:Y:S01]  /*0de0*/  UCGABAR_ARV ;  /* 0x00000000000079c7 */ /* 0x018fe20008000000 */
[----:B------:R-:W-:Y:S05]  /*0df0*/  BRA `(.L_x_16) ;  /* 0x0000000000047947 */ /* 0x000fea0003800000 */
.L_x_15:
[----:B---34-:R-:W-:Y:S01]  /*0e00*/  NOP ;  /* 0x0000000000007918 */ /* 0x018fe20000000000 */
.L_x_16:
[----:B------:R-:W1:Y:S01]  /*0e10*/  S2UR UR16, SR_CTAID.X ;  /* 0x00000000001079c3 */ /* 0x000e620000002500 */
[----:B------:R-:W-:-:S05]  /*0e20*/  CS2R.32 R87, SR_CgaSize ;  /* 0x0000000000577805 */ /* 0x000fca0000008a00 */
[----:B------:R-:W-:-:S05]  /*0e30*/  IMAD R87, R87, -0xa0, RZ ;  /* 0xffffff6057577824 */ /* 0x000fca00078e02ff */
[----:B------:R-:W-:-:S14]  /*0e40*/  R2UR UR5, R87 ;  /* 0x00000000570572ca */ /* 0x000fdc00000e0000 */
[----:B------:R-:W2:Y:S01]  /*0e50*/  LDCU UR5, c[0x0][UR5+0x2b0] ;  /* 0x00005600050577ac */ /* 0x000ea20008000800 */
[----:B------:R-:W-:-:S05]  /*0e60*/  CS2R.32 R87, SR_CgaSize ;  /* 0x0000000000577805 */ /* 0x000fca0000008a00 */
[----:B------:R-:W-:-:S05]  /*0e70*/  IMAD R87, R87, -0xa0, RZ ;  /* 0xffffff6057577824 */ /* 0x000fca00078e02ff */
[----:B------:R-:W-:-:S14]  /*0e80*/  R2UR UR4, R87 ;  /* 0x00000000570472ca */ /* 0x000fdc00000e0000 */
[----:B------:R-:W3:Y:S01]  /*0e90*/  LDCU UR4, c[0x0][UR4+0x2b4] ;  /* 0x00005680040477ac */ /* 0x000ee20008000800 */
[----:B------:R-:W4:Y:S01]  /*0ea0*/  S2UR UR20, SR_CTAID.Y ;  /* 0x00000000001479c3 */ /* 0x000f220000002600 */
[----:B------:R-:W-:-:S05]  /*0eb0*/  CS2R.32 R87, SR_CgaSize ;  /* 0x0000000000577805 */ /* 0x000fca0000008a00 */
[----:B------:R-:W-:-:S05]  /*0ec0*/  IMAD R87, R87, -0xa0, RZ ;  /* 0xffffff6057577824 */ /* 0x000fca00078e02ff */
[----:B------:R-:W-:-:S14]  /*0ed0*/  R2UR UR7, R87 ;  /* 0x00000000570772ca */ /* 0x000fdc00000e0000 */
[----:B------:R-:W3:Y:S01]  /*0ee0*/  LDCU UR7, c[0x0][UR7+0x2a4] ;  /* 0x00005480070777ac */ /* 0x000ee20008000800 */
[----:B------:R-:W-:-:S05]  /*0ef0*/  CS2R.32 R87, SR_CgaSize ;  /* 0x0000000000577805 */ /* 0x000fca0000008a00 */
[----:B------:R-:W-:-:S05]  /*0f00*/  IMAD R87, R87, -0xa0, RZ ;  /* 0xffffff6057577824 */ /* 0x000fca00078e02ff */
[----:B------:R-:W-:-:S14]  /*0f10*/  R2UR UR59, R87 ;  /* 0x00000000573b72ca */ /* 0x000fdc00000e0000 */
[----:B------:R-:W3:Y:S01]  /*0f20*/  LDCU UR59, c[0x0][UR59+0x2a0] ;  /* 0x000054003b3b77ac */ /* 0x000ee20008000800 */
[----:B------:R-:W3:Y:S01]  /*0f30*/  S2UR UR8, SR_CgaCtaId ;  /* 0x00000000000879c3 */ /* 0x000ee20000008800 */
[----:B------:R-:W3:Y:S01]  /*0f40*/  LDCU UR21, c[0x0][0xb24] ;  /* 0x00016480ff1577ac */ /* 0x000ee20008000800 */
[----:B------:R-:W3:Y:S01]  /*0f50*/  LDCU UR42, c[0x0][0xb24] ;  /* 0x00016480ff2a77ac */ /* 0x000ee20008000800 */
[----:B-1----:R-:W-:Y:S01]  /*0f60*/  I2FP.F32.U32 R3, UR16 ;  /* 0x0000001000037c45 */ /* 0x002fe20008201000 */
[----:B------:R-:W1:Y:S04]  /*0f70*/  LDCU UR29, c[0x0][0xb30] ;  /* 0x00016600ff1d77ac */ /* 0x000e680008000800 */
[----:B--2---:R-:W-:Y:S01]  /*0f80*/  FMUL R3, R3, UR5 ;  /* 0x0000000503037c20 */ /* 0x004fe20008400000 */
[----:B------:R-:W-:Y:S01]  /*0f90*/  UMOV UR34, 0x5 ;  /* 0x0000000500227882 */ /* 0x000fe20000000000 */
[----:B----4-:R-:W-:-:S04]  /*0fa0*/  I2FP.F32.U32 R2, UR20 ;  /* 0x0000001400027c45 */ /* 0x010fc80008201000 */
[----:B------:R-:W2:Y:S01]  /*0fb0*/  F2I.U32.TRUNC.NTZ R3, R3 ;  /* 0x0000000300037305 */ /* 0x000ea2000020f000 */
[----:B---3--:R-:W-:Y:S01]  /*0fc0*/  FMUL R2, R2, UR4 ;  /* 0x0000000402027c20 */ /* 0x008fe20008400000 */
[----:B------:R-:W-:Y:S02]  /*0fd0*/  ULOP3.LUT UR5, UR8, 0x2, URZ, 0xc0, !UPT ;  /* 0x0000000208057892 */ /* 0x000fe4000f8ec0ff */
[----:B------:R-:W-:-:S04]  /*0fe0*/  ULOP3.LUT UR50, UR8, 0x1, URZ, 0xc0, !UPT ;  /* 0x0000000108327892 */ /* 0x000fc8000f8ec0ff */
[----:B------:R-:W3:Y:S01]  /*0ff0*/  F2I.U32.TRUNC.NTZ R2, R2 ;  /* 0x0000000200027305 */ /* 0x000ee2000020f000 */
[----:B------:R-:W-:Y:S02]  /*1000*/  UISETP.GT.U32.AND UP0, UPT, UR5, 0xffff, UPT ;  /* 0x0000ffff0500788c */ /* 0x000fe4000bf04070 */
[----:B------:R-:W-:Y:S02]  /*1010*/  UISETP.GT.U32.AND UP1, UPT, UR50, 0xffff, UPT ;  /* 0x0000ffff3200788c */ /* 0x000fe4000bf24070 */
[----:B------:R-:W-:Y:S01]  /*1020*/  USEL UR26, UR5, 0xffff, !UP0 ;  /* 0x0000ffff051a7887 */ /* 0x000fe2000c000000 */
[----:B--2---:R-:W-:Y:S01]  /*1030*/  R2UR UR4, R3 ;  /* 0x00000000030472ca */ /* 0x004fe200000e0000 */
[----:B------:R-:W-:Y:S02]  /*1040*/  USHF.R.U32.HI UR32, URZ, 0x1, UR8 ;  /* 0x00000001ff207899 */ /* 0x000fe40008011608 */
[----:B------:R-:W-:Y:S02]  /*1050*/  USHF.L.U32 UR31, UR8, 0xa, URZ ;  /* 0x0000000a081f7899 */ /* 0x000fe400080006ff */
[----:B------:R-:W-:-:S02]  /*1060*/  USHF.L.U32 UR30, UR8, 0xd, URZ ;  /* 0x0000000d081e7899 */ /* 0x000fc400080006ff */
[----:B------:R-:W-:Y:S01]  /*1070*/  USEL UR27, UR50, 0xffff, !UP1 ;  /* 0x0000ffff321b7887 */ /* 0x000fe2000c800000 */
[----:B---3--:R-:W-:Y:S02]  /*1080*/  R2UR UR6, R2 ;  /* 0x00000000020672ca */ /* 0x008fe400000e0000 */
[----:B------:R-:W-:-:S03]  /*1090*/  PRMT R2, RZ, 0x7610, R2 ;  /* 0x00007610ff027816 */ /* 0x000fc60000000002 */
[----:B------:R-:W-:-:S04]  /*10a0*/  UIADD3 UR5, UPT, UPT, -UR4, URZ, URZ ;  /* 0x000000ff04057290 */ /* 0x000fc8000fffe1ff */
[----:B------:R-:W-:-:S04]  /*10b0*/  UIMAD UR59, UR59, UR5, UR16 ;  /* 0x000000053b3b72a4 */ /* 0x000fc8000f8e0210 */
[----:B------:R-:W-:-:S04]  /*10c0*/  UIADD3 UR4, UPT, UPT, -UR6, URZ, URZ ;  /* 0x000000ff06047290 */ /* 0x000fc8000fffe1ff */
[----:B------:R-:W-:-:S06]  /*10d0*/  UIMAD UR4, UR7, UR4, UR20 ;  /* 0x00000004070472a4 */ /* 0x000fcc000f8e0214 */
[----:B------:R-:W-:Y:S01]  /*10e0*/  IMAD.U32 R87, RZ, RZ, UR4 ;  /* 0x00000004ff577e24 */ /* 0x000fe2000f8e00ff */
[----:B-1----:R-:W-:Y:S06]  /*10f0*/  BRA.U UP4, `(.L_x_17) ;  /* 0x0000000104407547 */ /* 0x002fec000b800000 */
[----:B------:R-:W-:-:S13]  /*1100*/  R2UR UR4, R87 ;  /* 0x00000000570472ca */ /* 0x000fda00000e0000 */
[----:B------:R-:W-:Y:S02]  /*1110*/  UISETP.NE.AND UP0, UPT, UR4, URZ, UPT ;  /* 0x000000ff0400728c */ /* 0x000fe4000bf05270 */
[----:B------:R-:W-:Y:S02]  /*1120*/  UISETP.NE.AND UP1, UPT, UR4, 0x1, UPT ;  /* 0x000000010400788c */ /* 0x000fe4000bf25270 */
[----:B------:R-:W-:Y:S02]  /*1130*/  UISETP.NE.AND UP2, UPT, UR59, URZ, UP0 ;  /* 0x000000ff3b00728c */ /* 0x000fe40008745270 */
[----:B------:R-:W-:Y:S02]  /*1140*/  USEL UR4, URZ, 0x2, UP0 ;  /* 0x00000002ff047887 */ /* 0x000fe40008000000 */
[----:B------:R-:W-:Y:S02]  /*1150*/  USEL UR8, URZ, 0x1, UP2 ;  /* 0x00000001ff087887 */ /* 0x000fe40009000000 */
[----:B------:R-:W-:-:S02]  /*1160*/  UISETP.NE.AND UP2, UPT, UR59, URZ, UPT ;  /* 0x000000ff3b00728c */ /* 0x000fc4000bf45270 */
[----:B------:R-:W-:Y:S02]  /*1170*/  USEL UR5, URZ, 0x4, UP1 ;  /* 0x00000004ff057887 */ /* 0x000fe40008800000 */
[----:B------:R-:W-:Y:S02]  /*1180*/  UISETP.NE.AND UP0, UPT, UR59, 0x1, UPT ;  /* 0x000000013b00788c */ /* 0x000fe4000bf05270 */
[----:B------:R-:W-:Y:S02]  /*1190*/  USEL UR6, URZ, 0x8, UP1 ;  /* 0x00000008ff067887 */ /* 0x000fe40008800000 */
[----:B------:R-:W-:Y:S02]  /*11a0*/  USEL UR7, UR5, 0x4, UP2 ;  /* 0x0000000405077887 */ /* 0x000fe40009000000 */
[----:B------:R-:W-:Y:S02]  /*11b0*/  USEL UR4, UR4, 0x2, UP0 ;  /* 0x0000000204047887 */ /* 0x000fe40008000000 */
[----:B------:R-:W-:-:S02]  /*11c0*/  USEL UR5, UR6, 0x8, UP0 ;  /* 0x0000000806057887 */ /* 0x000fc40008000000 */
[----:B------:R-:W-:-:S04]  /*11d0*/  UIADD3 UR4, UPT, UPT, UR4, UR7, UR8 ;  /* 0x0000000704047290 */ /* 0x000fc8000fffe008 */
[----:B------:R-:W-:-:S06]  /*11e0*/  UIADD3 UR4, UPT, UPT, UR4, UR5, URZ ;  /* 0x0000000504047290 */ /* 0x000fcc000fffe0ff */
[----:B------:R-:W-:-:S07]  /*11f0*/  MOV R2, UR4 ;  /* 0x0000000400027c02 */ /* 0x000fce0008000f00 */
.L_x_17:
[----:B------:R-:W1:Y:S01]  /*1200*/  S2UR UR36, SR_CTAID.Z ;  /* 0x00000000002479c3 */ /* 0x000e620000002700 */
[----:B------:R-:W-:Y:S01]  /*1210*/  UISETP.GE.AND UP0, UPT, UR21, 0x1, UPT ;  /* 0x000000011500788c */ /* 0x000fe2000bf06270 */
[----:B------:R-:W-:-:S08]  /*1220*/  UMOV UR33, 0x3 ;  /* 0x0000000300217882 */ /* 0x000fd00000000000 */
[----:B------:R-:W-:Y:S05]  /*1230*/  BRA.U !UP0, `(.L_x_18) ;  /* 0x0000000108d47547 */ /* 0x000fea000b800000 */
[----:B------:R-:W2:Y:S01]  /*1240*/  LDCU.128 UR12, c[0x0][0xb10] ;  /* 0x00016200ff0c77ac */ /* 0x000ea20008000c00 */
[----:B------:R-:W3:Y:S01]  /*1250*/  LDCU UR6, c[0x0][0x370] ;  /* 0x00006e00ff0677ac */ /* 0x000ee20008000800 */
[----:B------:R-:W4:Y:S01]  /*1260*/  LDCU UR5, c[0x0][0x374] ;  /* 0x00006e80ff0577ac */ /* 0x000f220008000800 */
[----:B------:R-:W1:Y:S01]  /*1270*/  LDCU UR28, c[0x0][0xb0c] ;  /* 0x00016180ff1c77ac */ /* 0x000e620008000800 */
[----:B------:R-:W1:Y:S01]  /*1280*/  LDCU UR4, c[0x0][0xb20] ;  /* 0x00016400ff0477ac */ /* 0x000e620008000800 */
[----:B------:R-:W1:Y:S01]  /*1290*/  LDCU.64 UR8, c[0x0][0xb28] ;  /* 0x00016500ff0877ac */ /* 0x000e620008000a00 */
[----:B--2---:R-:W-:Y:S02]  /*12a0*/  UISETP.NE.AND UP0, UPT, UR14, 0x1, UPT ;  /* 0x000000010e00788c */ /* 0x004fe4000bf05270 */
[----:B----4-:R-:W-:Y:S02]  /*12b0*/  UIMAD.WIDE.U32 UR10, UR5, UR15, URZ ;  /* 0x0000000f050a72a5 */ /* 0x010fe4000f8e00ff */
[----:B---3--:R-:W-:-:S02]  /*12c0*/  UIMAD.WIDE.U32 UR22, UR6, UR12, URZ ;  /* 0x0000000c061672a5 */ /* 0x008fc4000f8e00ff */
[----:B-1----:R-:W-:Y:S02]  /*12d0*/  UISETP.NE.AND UP1, UPT, UR28, 0x1, UPT ;  /* 0x000000011c00788c */ /* 0x002fe4000bf25270 */
[----:B------:R-:W-:Y:S01]  /*12e0*/  UISETP.NE.AND UP2, UPT, UR21, 0x1, UPT ;  /* 0x000000011500788c */ /* 0x000fe2000bf45270 */
[----:B------:R-:W-:Y:S02]  /*12f0*/  UMOV UR10, UR11 ;  /* 0x0000000b000a7c82 */ /* 0x000fe40008000000 */
[----:B------:R-:W-:Y:S01]  /*1300*/  UMOV UR22, UR23 ;  /* 0x0000001700167c82 */ /* 0x000fe20008000000 */
[----:B------:R-:W-:Y:S02]  /*1310*/  @UP0 USHF.R.U32.HI UR5, URZ, UR4, UR10 ;  /* 0x00000004ff050299 */ /* 0x000fe4000801160a */
[----:B------:R-:W-:Y:S02]  /*1320*/  UIMAD.WIDE.U32 UR24, UR20, UR15, URZ ;  /* 0x0000000f141872a5 */ /* 0x000fe4000f8e00ff */
[----:B------:R-:W-:-:S02]  /*1330*/  UIMAD.WIDE.U32 UR10, UR5, UR8, URZ ;  /* 0x00000008050a72a5 */ /* 0x000fc4000f8e00ff */
[----:B------:R-:W-:Y:S02]  /*1340*/  @UP1 USHF.R.U32.HI UR6, URZ, UR13, UR22 ;  /* 0x0000000dff061299 */ /* 0x000fe40008011616 */
[----:B------:R-:W-:Y:S02]  /*1350*/  UIMAD.WIDE.U32 UR18, UR16, UR12, URZ ;  /* 0x0000000c101272a5 */ /* 0x000fe4000f8e00ff */
[----:B------:R-:W-:Y:S01]  /*1360*/  UIMAD.WIDE.U32 UR22, UR6, UR8, URZ ;  /* 0x00000008061672a5 */ /* 0x000fe2000f8e00ff */
[----:B------:R-:W-:Y:S01]  /*1370*/  UMOV UR24, UR25 ;  /* 0x0000001900187c82 */ /* 0x000fe20008000000 */
[----:B------:R-:W-:Y:S01]  /*1380*/  UMOV UR10, UR11 ;  /* 0x0000000b000a7c82 */ /* 0x000fe20008000000 */
[----:B------:R-:W-:Y:S02]  /*1390*/  USHF.R.U32.HI UR24, URZ, UR4, UR24 ;  /* 0x00000004ff187299 */ /* 0x000fe40008011618 */
[----:B------:R-:W-:Y:S02]  /*13a0*/  @UP2 USHF.R.U32.HI UR5, URZ, UR9, UR10 ;  /* 0x00000009ff052299 */ /* 0x000fe4000801160a */
[----:B------:R-:W-:Y:S01]  /*13b0*/  UMOV UR7, UR23 ;  /* 0x0000001700077c82 */ /* 0x000fe20008000000 */
[----:B------:R-:W-:Y:S01]  /*13c0*/  UMOV UR18, UR19 ;  /* 0x0000001300127c82 */ /* 0x000fe20008000000 */
[----:B------:R-:W-:-:S02]  /*13d0*/  @UP2 USHF.R.U32.HI UR6, URZ, UR9, UR7 ;  /* 0x00000009ff062299 */ /* 0x000fc40008011607 */
[----:B------:R-:W-:Y:S02]  /*13e0*/  USHF.R.U32.HI UR18, URZ, UR13, UR18 ;  /* 0x0000000dff127299 */ /* 0x000fe40008011612 */
[----:B------:R-:W-:Y:S02]  /*13f0*/  USEL UR4, UR20, UR24, !UP0 ;  /* 0x0000001814047287 */ /* 0x000fe4000c000000 */
[----:B------:R-:W-:Y:S02]  /*1400*/  UIMAD UR7, UR5, UR21, URZ ;  /* 0x00000015050772a4 */ /* 0x000fe4000f8e02ff */
[----:B------:R-:W-:Y:S02]  /*1410*/  USEL UR5, UR16, UR18, !UP1 ;  /* 0x0000001210057287 */ /* 0x000fe4000c800000 */
[----:B------:R-:W-:Y:S02]  /*1420*/  UIMAD UR12, UR6, UR21, URZ ;  /* 0x00000015060c72a4 */ /* 0x000fe4000f8e02ff */
[----:B------:R-:W-:-:S02]  /*1430*/  UISETP.GE.AND UP0, UPT, UR4, UR7, UPT ;  /* 0x000000070400728c */ /* 0x000fc4000bf06270 */
[----:B------:R-:W-:Y:S02]  /*1440*/  UIMAD.WIDE.U32 UR10, UR4, UR8, URZ ;  /* 0x00000008040a72a5 */ /* 0x000fe4000f8e00ff */
[----:B------:R-:W-:Y:S02]  /*1450*/  UISETP.GE.OR UP0, UPT, UR5, UR12, UP0 ;  /* 0x0000000c0500728c */ /* 0x000fe40008706670 */
[----:B------:R-:W-:Y:S02]  /*1460*/  UIMAD.WIDE.U32 UR12, UR5, UR8, URZ ;  /* 0x00000008050c72a5 */ /* 0x000fe4000f8e00ff */
[----:B------:R-:W-:Y:S01]  /*1470*/  UIADD3 UR10, UPT, UPT, -UR4, URZ, URZ ;  /* 0x000000ff040a7290 */ /* 0x000fe2000fffe1ff */
[----:B------:R-:W-:Y:S01]  /*1480*/  UMOV UR8, UR11 ;  /* 0x0000000b00087c82 */ /* 0x000fe20008000000 */
[----:B------:R-:W-:Y:S02]  /*1490*/  UIADD3 UR11, UPT, UPT, -UR5, URZ, URZ ;  /* 0x000000ff050b7290 */ /* 0x000fe4000fffe1ff */
[----:B------:R-:W-:-:S03]  /*14a0*/  USHF.R.U32.HI UR8, URZ, UR9, UR8 ;  /* 0x00000009ff087299 */ /* 0x000fc60008011608 */
[----:B------:R-:W-:Y:S01]  /*14b0*/  @!UP0 UMOV UR7, UR13 ;  /* 0x0000000d00078c82 */ /* 0x000fe20008000000 */
[----:B------:R-:W-:Y:S02]  /*14c0*/  UIMAD UR20, UR14, UR10, UR20 ;  /* 0x0000000a0e1472a4 */ /* 0x000fe4000f8e0214 */
[----:B------:R-:W-:Y:S02]  /*14d0*/  USEL UR8, UR4, UR8, !UP2 ;  /* 0x0000000804087287 */ /* 0x000fe4000d000000 */
[----:B------:R-:W-:Y:S02]  /*14e0*/  @!UP0 USHF.R.U32.HI UR7, URZ, UR9, UR7 ;  /* 0x00000009ff078299 */ /* 0x000fe40008011607 */
[----:B------:R-:W-:Y:S02]  /*14f0*/  UIADD3 UR9, UPT, UPT, -UR8, URZ, URZ ;  /* 0x000000ff08097290 */ /* 0x000fe4000fffe1ff */
[----:B------:R-:W-:Y:S02]  /*1500*/  @!UP0 USEL UR7, UR5, UR7, !UP2 ;  /* 0x0000000705078287 */ /* 0x000fe4000d000000 */
[----:B------:R-:W-:-:S02]  /*1510*/  UIMAD UR9, UR21, UR9, UR4 ;  /* 0x00000009150972a4 */ /* 0x000fc4000f8e0204 */
[----:B------:R-:W-:Y:S02]  /*1520*/  @!UP0 UIADD3 UR8, UPT, UPT, UR8, -UR7, URZ ;  /* 0x8000000708088290 */ /* 0x000fe4000fffe0ff */
[----:B------:R-:W-:Y:S02]  /*1530*/  @!UP0 UIMAD UR6, UR9, UR6, UR7 ;  /* 0x00000006090682a4 */ /* 0x000fe4000f8e0207 */
[----:B------:R-:W-:Y:S02]  /*1540*/  @!UP0 UIMAD UR4, UR8, UR21, UR5 ;  /* 0x00000015080482a4 */ /* 0x000fe4000f8e0205 */
[----:B------:R-:W-:Y:S02]  /*1550*/  UIMAD UR16, UR28, UR11, UR16 ;  /* 0x0000000b1c1072a4 */ /* 0x000fe4000f8e0210 */
[----:B------:R-:W-:Y:S01]  /*1560*/  UIMAD UR20, UR4, UR14, UR20 ;  /* 0x0000000e041472a4 */ /* 0x000fe2000f8e0214 */
[----:B------:R-:W-:Y:S02]  /*1570*/  @!UP0 UMOV UR5, UR6 ;  /* 0x0000000600058c82 */ /* 0x000fe40008000000 */
[----:B------:R-:W-:-:S12]  /*1580*/  UIMAD UR16, UR5, UR28, UR16 ;  /* 0x0000001c051072a4 */ /* 0x000fd8000f8e0210 */
.L_x_18:
[----:B------:R-:W-:Y:S02]  /*1590*/  UISETP.NE.AND UP1, UPT, UR29, 0x1, UPT ;  /* 0x000000011d00788c */ /* 0x000fe4000bf25270 */
[----:B------:R-:W-:Y:S02]  /*15a0*/  ULOP3.LUT UR27, UR27, 0xffff, URZ, 0xc0, !UPT ;  /* 0x0000ffff1b1b7892 */ /* 0x000fe4000f8ec0ff */
[----:B------:R-:W-:Y:S02]  /*15b0*/  ULOP3.LUT UR26, UR26, 0xffff, URZ, 0xc0, !UPT ;  /* 0x0000ffff1a1a7892 */ /* 0x000fe4000f8ec0ff */
[----:B------:R-:W-:Y:S02]  /*15c0*/  UISETP.NE.AND UP0, UPT, UR17, 0x2, UPT ;  /* 0x000000021100788c */ /* 0x000fe4000bf05270 */
[----:B------:R-:W-:Y:S02]  /*15d0*/  ULOP3.LUT UR31, UR31, 0x800, URZ, 0xc0, !UPT ;  /* 0x000008001f1f7892 */ /* 0x000fe4000f8ec0ff */
[----:B------:R-:W-:-:S02]  /*15e0*/  ULOP3.LUT UR30, UR30, 0x2000, URZ, 0xc0, !UPT ;  /* 0x000020001e1e7892 */ /* 0x000fc4000f8ec0ff */
[----:B------:R-:W-:Y:S02]  /*15f0*/  USHF.L.U32 UR27, UR34, UR27, URZ ;  /* 0x0000001b221b7299 */ /* 0x000fe400080006ff */
[----:B------:R-:W-:Y:S01]  /*1600*/  USHF.L.U32 UR26, UR33, UR26, URZ ;  /* 0x0000001a211a7299 */ /* 0x000fe200080006ff */
[----:B------:R-:W-:Y:S11]  /*1610*/  BRA.U UP1, `(.L_x_19) ;  /* 0x0000000101447547 */ /* 0x000ff6000b800000 */
[----:B------:R-:W2:Y:S01]  /*1620*/  LDCU.128 UR8, c[0x0][0xb10] ;  /* 0x00016200ff0877ac */ /* 0x000ea20008000c00 */
[----:B------:R-:W3:Y:S01]  /*1630*/  LDCU UR12, c[0x0][0xb0c] ;  /* 0x00016180ff0c77ac */ /* 0x000ee20008000800 */
[----:B------:R-:W4:Y:S01]  /*1640*/  LDCU UR13, c[0x0][0xb20] ;  /* 0x00016400ff0d77ac */ /* 0x000f220008000800 */
[----:B--2---:R-:W-:Y:S02]  /*1650*/  UIMAD.WIDE.U32 UR6, UR16, UR8, URZ ;  /* 0x00000008100672a5 */ /* 0x004fe4000f8e00ff */
[----:B------:R-:W-:Y:S02]  /*1660*/  UIMAD.WIDE.U32 UR4, UR20, UR11, URZ ;  /* 0x0000000b140472a5 */ /* 0x000fe4000f8e00ff */
[----:B---3--:R-:W-:Y:S02]  /*1670*/  UISETP.NE.AND UP2, UPT, UR12, 0x1, UPT ;  /* 0x000000010c00788c */ /* 0x008fe4000bf45270 */
[----:B------:R-:W-:Y:S01]  /*1680*/  UISETP.NE.AND UP1, UPT, UR10, 0x1, UPT ;  /* 0x000000010a00788c */ /* 0x000fe2000bf25270 */
[----:B------:R-:W-:-:S02]  /*1690*/  UMOV UR6, UR7 ;  /* 0x0000000700067c82 */ /* 0x000fc40008000000 */
[----:B------:R-:W-:Y:S01]  /*16a0*/  UMOV UR4, UR5 ;  /* 0x0000000500047c82 */ /* 0x000fe20008000000 */
[----:B------:R-:W-:Y:S02]  /*16b0*/  USHF.R.U32.HI UR6, URZ, UR9, UR6 ;  /* 0x00000009ff067299 */ /* 0x000fe40008011606 */
[----:B----4-:R-:W-:Y:S02]  /*16c0*/  USHF.R.U32.HI UR4, URZ, UR13, UR4 ;  /* 0x0000000dff047299 */ /* 0x010fe40008011604 */
[----:B------:R-:W-:Y:S02]  /*16d0*/  USEL UR5, UR16, UR6, !UP2 ;  /* 0x0000000610057287 */ /* 0x000fe4000d000000 */
[----:B------:R-:W-:-:S04]  /*16e0*/  USEL UR4, UR20, UR4, !UP1 ;  /* 0x0000000414047287 */ /* 0x000fc8000c800000 */
[----:B------:R-:W-:Y:S02]  /*16f0*/  UIADD3 UR6, UPT, UPT, UR5, -UR4, URZ ;  /* 0x8000000405067290 */ /* 0x000fe4000fffe0ff */
[----:B------:R-:W-:Y:S02]  /*1700*/  UIADD3 UR4, UPT, UPT, -UR5, UR4, URZ ;  /* 0x0000000405047290 */ /* 0x000fe4000fffe1ff */
[----:B------:R-:W-:Y:S02]  /*1710*/  UIMAD UR20, UR6, UR10, UR20 ;  /* 0x0000000a061472a4 */ /* 0x000fe4000f8e0214 */
[----:B------:R-:W-:-:S12]  /*1720*/  UIMAD UR16, UR4, UR12, UR16 ;  /* 0x0000000c041072a4 */ /* 0x000fd8000f8e0210 */
.L_x_19:
[----:B------:R-:W-:Y:S05]  /*1730*/  BRA.U !UP5, `(.L_x_20) ;  /* 0x000000010d0c7547 */ /* 0x000fea000b800000 */
[----:B------:R-:W-:Y:S01]  /*1740*/  UCGABAR_WAIT ;  /* 0x0000000000007dc7 */ /* 0x000fe20008000000 */
[----:B------:R-:W-:Y:S01]  /*1750*/  CCTL.IVALL ;  /* 0x00000000ff00798f */ /* 0x000fe20002000000 */
[----:B------:R-:W-:Y:S05]  /*1760*/  BRA `(.L_x_21) ;  /* 0x0000000000047947 */ /* 0x000fea0003800000 */
.L_x_20:
[----:B------:R-:W-:Y:S06]  /*1770*/  BAR.SYNC.DEFER_BLOCKING 0x0 ;  /* 0x0000000000007b1d */ /* 0x000fec0000010000 */
.L_x_21:
[----:B------:R-:W-:Y:S05]  /*1780*/  BRA.U UP0, `(.L_x_22) ;  /* 0x0000001100c87547 */ /* 0x000fea000b800000 */
[----:B------:R-:W2:Y:S01]  /*1790*/  LDCU UR7, c[0x0][0x38c] ;  /* 0x00007180ff0777ac */ /* 0x000ea20008000800 */
[----:B------:R-:W3:Y:S01]  /*17a0*/  S2UR UR8, SR_CgaCtaId ;  /* 0x00000000000879c3 */ /* 0x000ee20000008800 */
[----:B------:R-:W-:Y:S01]  /*17b0*/  PLOP3.LUT P1, PT, PT, PT, UP3, 0x80, 0x8 ;  /* 0x000000000008781c */ /* 0x000fe20003f2f038 */
[----:B------:R-:W-:Y:S01]  /*17c0*/  IMAD.MOV.U32 R12, RZ, RZ, 0x1 ;  /* 0x00000001ff0c7424 */ /* 0x000fe200078e00ff */
[----:B------:R-:W-:Y:S01]  /*17d0*/  UMOV UR21, 0x400 ;  /* 0x0000040000157882 */ /* 0x000fe20000000000 */
[----:B------:R-:W-:Y:S01]  /*17e0*/  USHF.L.U32 UR5, UR32, 0x5, URZ ;  /* 0x0000000520057899 */ /* 0x000fe200080006ff */
[----:B------:R-:W-:Y:S01]  /*17f0*/  ISETP.EQ.OR P2, PT, R0, RZ, P3 ;  /* 0x000000ff0000720c */ /* 0x000fe20001f42670 */
[----:B------:R-:W-:Y:S01]  /*1800*/  UISETP.NE.AND UP1, UPT, UR17, URZ, UPT ;  /* 0x000000ff1100728c */ /* 0x000fe2000bf25270 */
[----:B------:R-:W-:Y:S02]  /*1810*/  PLOP3.LUT P1, PT, P1, PT, PT, 0x8, 0x80 ;  /* 0x000000000080781c */ /* 0x000fe40000f2e170 */
[----:B------:R-:W-:Y:S01]  /*1820*/  CS2R R10, SRZ ;  /* 0x00000000000a7805 */ /* 0x000fe2000001ff00 */
[----:B------:R-:W-:Y:S01]  /*1830*/  IMAD.MOV.U32 R9, RZ, RZ, RZ ;  /* 0x000000ffff097224 */ /* 0x000fe200078e00ff */
[----:B------:R-:W4:Y:S01]  /*1840*/  LDCU UR43, c[0x0][0x370] ;  /* 0x00006e00ff2b77ac */ /* 0x000f220008000800 */
[----:B------:R-:W-:Y:S01]  /*1850*/  IMAD.MOV.U32 R8, RZ, RZ, 0x1 ;  /* 0x00000001ff087424 */ /* 0x000fe200078e00ff */
[----:B------:R-:W1:Y:S01]  /*1860*/  LDCU.64 UR28, c[0x0][0x348] ;  /* 0x00006900ff1c77ac */ /* 0x000e620008000a00 */
[----:B--2---:R-:W-:-:S02]  /*1870*/  UIADD3 UR6, UPT, UPT, UR7, 0x3f, URZ ;  /* 0x0000003f07067890 */ /* 0x004fc4000fffe0ff */
[----:B------:R-:W-:Y:S02]  /*1880*/  UIADD3 UR49, UPT, UPT, UR7, 0x7e, URZ ;  /* 0x0000007e07317890 */ /* 0x000fe4000fffe0ff */
[----:B------:R-:W-:Y:S02]  /*1890*/  USHF.R.S32.HI UR4, URZ, 0x1f, UR6 ;  /* 0x0000001fff047899 */ /* 0x000fe40008011406 */
[----:B---3--:R-:W-:Y:S02]  /*18a0*/  ULEA UR21, UR8, UR21, 0x18 ;  /* 0x0000001508157291 */ /* 0x008fe4000f8ec0ff */
[----:B------:R-:W-:Y:S02]  /*18b0*/  ULEA.HI UR4, UR4, UR6, URZ, 0x6 ;  /* 0x0000000604047291 */ /* 0x000fe4000f8f30ff */
[----:B------:R-:W-:Y:S02]  /*18c0*/  UIADD3 UR6, UPT, UPT, UR7, -0x1, URZ ;  /* 0xffffffff07067890 */ /* 0x000fe4000fffe0ff */
[----:B------:R-:W-:-:S02]  /*18d0*/  USHF.R.S32.HI UR45, URZ, 0x6, UR4 ;  /* 0x00000006ff2d7899 */ /* 0x000fc40008011404 */
[----:B------:R-:W-:Y:S02]  /*18e0*/  UISETP.GE.U32.AND UP2, UPT, UR6, -0x7f, UPT ;  /* 0xffffff810600788c */ /* 0x000fe4000bf46070 */
[----:B------:R-:W-:Y:S01]  /*18f0*/  UISETP.LT.U32.AND UP0, UPT, UR45, 0x4, UPT ;  /* 0x000000042d00788c */ /* 0x000fe2000bf01070 */
[----:B------:R-:W2:Y:S03]  /*1900*/  LDCU UR41, c[0x0][0x374] ;  /* 0x00006e80ff2977ac */ /* 0x000ea60008000800 */
[----:B------:R-:W-:Y:S02]  /*1910*/  USEL UR44, UR45, 0x4, UP0 ;  /* 0x000000042d2c7887 */ /* 0x000fe40008000000 */
[----:B------:R-:W-:Y:S02]  /*1920*/  ULOP3.LUT UR46, UR5, 0x20, URZ, 0xe2, !UPT ;  /* 0x00000020052e7892 */ /* 0x000fe4000f8ee2ff */
[----:B------:R-:W-:-:S02]  /*1930*/  UIADD3 UR24, UPT, UPT, UR44, -0x1, URZ ;  /* 0xffffffff2c187890 */ /* 0x000fc4000fffe0ff */
[----:B------:R-:W-:Y:S02]  /*1940*/  @UP2 UIADD3 UR24, UPT, UPT, UR44, URZ, URZ ;  /* 0x000000ff2c182290 */ /* 0x000fe4000fffe0ff */
[----:B------:R-:W-:Y:S02]  /*1950*/  USEL UR25, UR48, 0x2, UP1 ;  /* 0x0000000230197887 */ /* 0x000fe40008800000 */
[----:B------:R-:W-:Y:S02]  /*1960*/  UIADD3 UR38, UPT, UPT, UR21, 0x6400, UR31 ;  /* 0x0000640015267890 */ /* 0x000fe4000fffe01f */
[----:B------:R-:W-:Y:S02]  /*1970*/  UIADD3 UR37, UPT, UPT, UR21, 0xa400, UR30 ;  /* 0x0000a40015257890 */ /* 0x000fe4000fffe01e */
[----:B------:R-:W-:Y:S02]  /*1980*/  UIADD3 UR47, UPT, UPT, UR45, -UR44, URZ ;  /* 0x8000002c2d2f7290 */ /* 0x000fe4000fffe0ff */
[----:B------:R-:W-:Y:S01]  /*1990*/  UIADD3 UR24, UPT, UPT, UR24, 0x1, URZ ;  /* 0x0000000118187890 */ /* 0x000fe2000fffe0ff */
[----:B-12-4-:R-:W-:-:S11]  /*19a0*/  UMOV UR7, URZ ;  /* 0x000000ff00077c82 */ /* 0x016fd60008000000 */
.L_x_42:
[----:B-1----:R-:W1:Y:S02]  /*19b0*/  S2UR UR4, SR_CgaCtaId ;  /* 0x00000000000479c3 */ /* 0x002e640000008800 */
[----:B-1----:R-:W-:-:S09]  /*19c0*/  UISETP.NE.AND UP0, UPT, UR4, URZ, UPT ;  /* 0x000000ff0400728c */ /* 0x002fd2000bf05270 */
[----:B------:R-:W-:Y:S05]  /*19d0*/  BRA.U UP0, `(.L_x_23) ;  /* 0x0000000100287547 */ /* 0x000fea000b800000 */
[----:B------:R-:W-:Y:S02]  /*19e0*/  LEA R0, R9, UR21, 0x3 ;  /* 0x0000001509007c11 */ /* 0x000fe4000f8e18ff */
[----:B------:R-:W-:-:S04]  /*19f0*/  SHF.L.U32 R3, R8, 0x1f, RZ ;  /* 0x0000001f08037819 */ /* 0x000fc800000006ff */
[----:B------:R-:W1:Y:S02]  /*1a00*/  SYNCS.PHASECHK.TRANS64.TRYWAIT P0, [R0+URZ+0x100], R3 ;  /* 0x00010003000075a7 */ /* 0x000e6400080011ff */
[----:B-1----:R-:W-:Y:S05]  /*1a10*/  @!P0 BRA `(.L_x_24) ;  /* 0x0000007c005c8947 */ /* 0x002fea0003800000 */
.L_x_132:
[----:B------:R2:W-:Y:S01]  /*1a20*/  SYNCS.ARRIVE.TRANS64.A1T0 RZ, [R0+URZ+0xf0], RZ ;  /* 0x0000f0ff00ff79a7 */ /* 0x0005e200081000ff */
[----:B------:R-:W-:-:S05]  /*1a30*/  VIADD R9, R9, 0x1 ;  /* 0x0000000109097836 */ /* 0x000fca0000000000 */
[----:B------:R-:W-:-:S04]  /*1a40*/  ISETP.NE.AND P0, PT, R9, 0x2, PT ;  /* 0x000000020900780c */ /* 0x000fc80003f05270 */
[----:B-1----:R-:W-:Y:S02]  /*1a50*/  SEL R3, RZ, 0x1, P0 ;  /* 0x00000001ff037807 */ /* 0x002fe40000000000 */
[----:B------:R-:W-:Y:S02]  /*1a60*/  SEL R9, R9, RZ, P0 ;  /* 0x000000ff09097207 */ /* 0x000fe40000000000 */
[----:B------:R-:W-:-:S07]  /*1a70*/  LOP3.LUT R8, R8, R3, RZ, 0x3c, !PT ;  /* 0x0000000308087212 */ /* 0x000fce00078e3cff */
.L_x_23:
[----:B------:R-:W-:Y:S01]  /*1a80*/  ULEA UR4, UR7, UR21, 0x3 ;  /* 0x0000001507047291 */ /* 0x000fe2000f8e18ff */
[----:B--2---:R-:W-:Y:S01]  /*1a90*/  SHF.L.U32 R0, R12, 0x1f, RZ ;  /* 0x0000001f0c007819 */ /* 0x004fe200000006ff */
[----:B------:R-:W-:Y:S02]  /*1aa0*/  UISETP.GE.U32.AND UP0, UPT, UR49, 0x7f, UPT ;  /* 0x0000007f3100788c */ /* 0x000fe4000bf06070 */
[----:B------:R-:W-:Y:S02]  /*1ab0*/  ULEA UR11, UR20, UR50, 0x1 ;  /* 0x00000032140b7291 */ /* 0x000fe4000f8e08ff */
[----:B------:R-:W-:Y:S02]  /*1ac0*/  ULEA UR35, UR16, UR46, 0x6 ;  /* 0x0000002e10237291 */ /* 0x000fe4000f8e30ff */
[----:B------:R-:W-:Y:S01]  /*1ad0*/  USHF.L.U32 UR11, UR11, 0x7, URZ ;  /* 0x000000070b0b7899 */ /* 0x000fe200080006ff */
[----:B------:R1:W2:Y:S01]  /*1ae0*/  SYNCS.PHASECHK.TRANS64.TRYWAIT P0, [UR4+0x20], R0 ;  /* 0x00002000ff0075a7 */ /* 0x0002a20008001104 */
[----:B------:R-:W-:Y:S01]  /*1af0*/  UMOV UR6, URZ ;  /* 0x000000ff00067c82 */ /* 0x000fe20008000000 */
[----:B------:R-:W-:Y:S09]  /*1b00*/  BRA.U !UP0, `(.L_x_25) ;  /* 0x0000000108c07547 */ /* 0x000ff2000b800000 */
[----:B------:R-:W-:Y:S01]  /*1b10*/  UMOV UR13, URZ ;  /* 0x000000ff000d7c82 */ /* 0x000fe20008000000 */
[----:B------:R-:W-:-:S05]  /*1b20*/  UMOV UR4, UR7 ;  /* 0x0000000700047c82 */ /* 0x000fca0008000000 */
.L_x_31:
[----:B------:R-:W-:Y:S01]  /*1b30*/  ULEA UR33, UR4, UR21, 0x3 ;  /* 0x0000001504217291 */ /* 0x000fe2000f8e18ff */
[----:B--2---:R-:W-:Y:S01]  /*1b40*/  @!P3 MOV R2, 0x5000 ;  /* 0x000050000002b802 */ /* 0x004fe20000000f00 */
[----:B--2-4-:R-:W-:Y:S10]  /*1b50*/  @P0 BRA `(.L_x_26) ;  /* 0x00000000000c0947 */ /* 0x014ff40003800000 */
[----:B------:R-:W-:-:S04]  /*1b60*/  SHF.L.U32 R3, R12, 0x1f, RZ ;  /* 0x0000001f0c037819 */ /* 0x000fc800000006ff */
[----:B------:R-:W2:Y:S02]  /*1b70*/  SYNCS.PHASECHK.TRANS64.TRYWAIT P0, [UR33+0x20], R3 ;  /* 0x00002003ff0075a7 */ /* 0x000ea40008001121 */
[----:B--2---:R-:W-:Y:S05]  /*1b80*/  @!P0 BRA `(.L_x_27) ;  /* 0x0000007c00148947 */ /* 0x004fea0003800000 */
.L_x_26:
[----:B------:R2:W-:Y:S01]  /*1b90*/  @!P3 SYNCS.ARRIVE.TRANS64 RZ, [UR33], R2 ;  /* 0x00000002ffffb9a7 */ /* 0x0005e20008000021 */
[----:B------:R-:W-:-:S04]  /*1ba0*/  ULOP3.LUT UR5, UR25, 0x2, URZ, 0xfc, !UPT ;  /* 0x0000000219057892 */ /* 0x000fc8000f8efcff */
[----:B------:R-:W-:-:S09]  /*1bb0*/  UISETP.NE.AND UP0, UPT, UR5, 0x2, UPT ;  /* 0x000000020500788c */ /* 0x000fd2000bf05270 */
[----:B------:R-:W-:Y:S05]  /*1bc0*/  BRA.U UP0, `(.L_x_28) ;  /* 0x0000000100047547 */ /* 0x000fea000b800000 */
[----:B------:R-:W-:Y:S05]  /*1bd0*/  BPT.TRAP 0x1 ;  /* 0x000000040000795c */ /* 0x000fea0000300000 */
.L_x_28:
[----:B------:R-:W-:Y:S04]  /*1be0*/  BSSY.RECONVERGENT B0, `(.L_x_29) ;  /* 0x0000003000007945 */ /* 0x000fe80003800200 */
[----:B------:R-:W-:Y:S05]  /*1bf0*/  @P2 BRA `(.L_x_30) ;  /* 0x0000000000042947 */ /* 0x000fea0003800000 */
[----:B------:R-:W-:Y:S05]  /*1c00*/  BPT.TRAP 0x1 ;  /* 0x000000040000795c */ /* 0x000fea0000300000 */
.L_x_30:
[----:B------:R-:W-:Y:S05]  /*1c10*/  BSYNC.RECONVERGENT B0 ;  /* 0x0000000000007941 */ /* 0x000fea0003800200 */
.L_x_29:
[----:B------:R-:W-:Y:S02]  /*1c20*/  UIADD3 UR5, UPT, UPT, UR4, 0x1, URZ ;  /* 0x0000000104057890 */ /* 0x000fe4000fffe0ff */
[----:B------:R-:W-:Y:S02]  /*1c30*/  ULEA UR32, UR4, UR31, 0xc ;  /* 0x0000001f04207291 */ /* 0x000fe4000f8e60ff */
[----:B------:R-:W-:Y:S02]  /*1c40*/  UISETP.NE.AND UP0, UPT, UR5, 0x4, UPT ;  /* 0x000000040500788c */ /* 0x000fe4000bf05270 */
[----:B------:R-:W-:Y:S02]  /*1c50*/  ULEA UR8, UR4, UR30, 0xe ;  /* 0x0000001e04087291 */ /* 0x000fe4000f8e70ff */
[----:B------:R-:W-:Y:S02]  /*1c60*/  USEL UR6, URZ, 0x1, UP0 ;  /* 0x00000001ff067887 */ /* 0x000fe40008000000 */
[----:B------:R-:W-:-:S02]  /*1c70*/  USEL UR7, UR5, URZ, UP0 ;  /* 0x000000ff05077287 */ /* 0x000fc40008000000 */
[----:B------:R-:W-:Y:S02]  /*1c80*/  UIADD3 UR4, UP0, UPT, UR28, 0x180, URZ ;  /* 0x000001801c047890 */ /* 0x000fe4000ff1e0ff */
[----:B------:R-:W-:Y:S01]  /*1c90*/  ULEA UR5, UR7, UR21, 0x3 ;  /* 0x0000001507057291 */ /* 0x000fe2000f8e18ff */
[----:B------:R-:W-:Y:S01]  /*1ca0*/  LOP3.LUT R12, R12, UR6, RZ, 0x3c, !PT ;  /* 0x000000060c0c7c12 */ /* 0x000fe2000f8e3cff */
[----:B------:R-:W-:Y:S02]  /*1cb0*/  USHF.L.U32 UR34, UR13, 0x6, URZ ;  /* 0x000000060d227899 */ /* 0x000fe400080006ff */
[----:B------:R-:W-:Y:S01]  /*1cc0*/  UIADD3 UR13, UPT, UPT, UR13, 0x1, URZ ;  /* 0x000000010d0d7890 */ /* 0x000fe2000fffe0ff */
[----:B-1----:R-:W-:Y:S01]  /*1cd0*/  SHF.L.U32 R0, R12, 0x1f, RZ ;  /* 0x0000001f0c007819 */ /* 0x002fe200000006ff */
[----:B------:R-:W-:Y:S02]  /*1ce0*/  UIADD3 UR14, UP1, UPT, UR28, 0x80, URZ ;  /* 0x000000801c0e7890 */ /* 0x000fe4000ff3e0ff */
[----:B------:R-:W-:Y:S01]  /*1cf0*/  UIADD3 UR32, UPT, UPT, UR21, 0x6400, UR32 ;  /* 0x0000640015207890 */ /* 0x000fe2000fffe020 */
[----:B------:R3:W4:Y:S01]  /*1d00*/  SYNCS.PHASECHK.TRANS64.TRYWAIT P0, [UR5+0x20], R0 ;  /* 0x00002000ff0075a7 */ /* 0x0007220008001105 */
[----:B------:R-:W-:-:S02]  /*1d10*/  UIADD3.X UR5, UPT, UPT, URZ, UR29, URZ, UP0, !UPT ;  /* 0x0000001dff057290 */ /* 0x000fc400087fe4ff */
[----:B------:R-:W-:Y:S02]  /*1d20*/  UISETP.NE.AND UP0, UPT, UR13, UR24, UPT ;  /* 0x000000180d00728c */ /* 0x000fe4000bf05270 */
[----:B------:R-:W-:Y:S02]  /*1d30*/  UIADD3.X UR15, UPT, UPT, URZ, UR29, URZ, UP1, !UPT ;  /* 0x0000001dff0f7290 */ /* 0x000fe40008ffe4ff */
[----:B------:R-:W-:Y:S02]  /*1d40*/  UPRMT UR16, URZ, 0x5410, UR27 ;  /* 0x00005410ff107896 */ /* 0x000fe4000800001b */
[----:B------:R-:W-:Y:S02]  /*1d50*/  UIADD3 UR8, UPT, UPT, UR21, 0xa400, UR8 ;  /* 0x0000a40015087890 */ /* 0x000fe4000fffe008 */
[----:B------:R-:W-:Y:S01]  /*1d60*/  UPRMT UR6, URZ, 0x5410, UR26 ;  /* 0x00005410ff067896 */ /* 0x000fe2000800001a */
[----:B------:R-:W-:Y:S01]  /*1d70*/  UMOV UR18, 0x0 ;  /* 0x0000000000127882 */ /* 0x000fe20000000000 */
[----:B------:R-:W-:Y:S01]  /*1d80*/  UMOV UR19, 0x10000000 ;  /* 0x1000000000137882 */ /* 0x000fe20000000000 */
[----:B------:R-:W-:Y:S01]  /*1d90*/  UMOV UR12, UR36 ;  /* 0x00000024000c7c82 */ /* 0x000fe20008000000 */
[----:B------:R-:W-:Y:S01]  /*1da0*/  UMOV UR9, UR33 ;  /* 0x0000002100097c82 */ /* 0x000fe20008000000 */
[----:B------:R-:W-:Y:S01]  /*1db0*/  UMOV UR10, UR34 ;  /* 0x00000022000a7c82 */ /* 0x000fe20008000000 */
[----:B------:R-:W-:Y:S03]  /*1dc0*/  UTMALDG.3D.MULTICAST [UR32], [UR14], UR16, desc[UR18] ;  /* 0x000012200e0073b4 */ /* 0x000fe60008011810 */
[----:B------:R1:W-:Y:S02]  /*1dd0*/  UTMALDG.3D.MULTICAST [UR8], [UR4], UR6, desc[UR18] ;  /* 0x00001208040073b4 */ /* 0x0003e40008011806 */
[----:B-1----:R-:W-:Y:S01]  /*1de0*/  UMOV UR6, UR24 ;  /* 0x0000001800067c82 */ /* 0x002fe20008000000 */
[----:B------:R-:W-:Y:S01]  /*1df0*/  UMOV UR4, UR7 ;  /* 0x0000000700047c82 */ /* 0x000fe20008000000 */
[----:B---3--:R-:W-:Y:S05]  /*1e00*/  BRA.U UP0, `(.L_x_31) ;  /* 0xfffffffd00487547 */ /* 0x008fea000b83ffff */
.L_x_25:
[----:B------:R-:W-:Y:S01]  /*1e10*/  ULEA UR4, UR7, UR21, 0x3 ;  /* 0x0000001507047291 */ /* 0x000fe2000f8e18ff */
[----:B-1----:R-:W-:Y:S01]  /*1e20*/  SHF.L.U32 R0, R12, 0x1f, RZ ;  /* 0x0000001f0c007819 */ /* 0x002fe200000006ff */
[----:B------:R-:W-:Y:S01]  /*1e30*/  @!P1 SYNCS.ARRIVE.TRANS64.A1T0 RZ, [UR21+0x88], RZ ;  /* 0x000088ffffff99a7 */ /* 0x000fe20008100015 */
[----:B------:R-:W-:-:S06]  /*1e40*/  UISETP.GT.AND UP0, UPT, UR45, UR44, UPT ;  /* 0x0000002c2d00728c */ /* 0x000fcc000bf04270 */
[----:B--2-4-:R1:W2:Y:S03]  /*1e50*/  SYNCS.PHASECHK.TRANS64.TRYWAIT P0, [UR4+0x20], R0 ;  /* 0x00002000ff0075a7 */ /* 0x0142a60008001104 */
[----:B------:R-:W-:Y:S05]  /*1e60*/  BRA.U !UP0, `(.L_x_32) ;  /* 0x0000000108bc7547 */ /* 0x000fea000b800000 */
[----:B------:R-:W-:Y:S01]  /*1e70*/  UIADD3 UR13, UPT, UPT, UR47, UR6, URZ ;  /* 0x000000062f0d7290 */ /* 0x000fe2000fffe0ff */
[----:B------:R-:W-:-:S11]  /*1e80*/  UMOV UR4, UR7 ;  /* 0x0000000700047c82 */ /* 0x000fd60008000000 */
.L_x_38:
[----:B------:R-:W-:Y:S01]  /*1e90*/  ULEA UR17, UR4, UR21, 0x3 ;  /* 0x0000001504117291 */ /* 0x000fe2000f8e18ff */
[----:B--2---:R-:W-:Y:S01]  /*1ea0*/  @!P3 MOV R2, 0x5000 ;  /* 0x000050000002b802 */ /* 0x004fe20000000f00 */
[----:B--2-4-:R-:W-:Y:S10]  /*1eb0*/  @P0 BRA `(.L_x_33) ;  /* 0x00000000000c0947 */ /* 0x014ff40003800000 */
[----:B------:R-:W-:-:S04]  /*1ec0*/  SHF.L.U32 R3, R12, 0x1f, RZ ;  /* 0x0000001f0c037819 */ /* 0x000fc800000006ff */
[----:B------:R-:W2:Y:S02]  /*1ed0*/  SYNCS.PHASECHK.TRANS64.TRYWAIT P0, [UR17+0x20], R3 ;  /* 0x00002003ff0075a7 */ /* 0x000ea40008001111 */
[----:B--2---:R-:W-:Y:S05]  /*1ee0*/  @!P0 BRA `(.L_x_34) ;  /* 0x0000007800548947 */ /* 0x004fea0003800000 */
.L_x_33:
[----:B------:R2:W-:Y:S01]  /*1ef0*/  @!P3 SYNCS.ARRIVE.TRANS64 RZ, [UR17], R2 ;  /* 0x00000002ffffb9a7 */ /* 0x0005e20008000011 */
[----:B------:R-:W-:-:S04]  /*1f00*/  ULOP3.LUT UR5, UR25, 0x2, URZ, 0xfc, !UPT ;  /* 0x0000000219057892 */ /* 0x000fc8000f8efcff */
[----:B------:R-:W-:-:S09]  /*1f10*/  UISETP.NE.AND UP0, UPT, UR5, 0x2, UPT ;  /* 0x000000020500788c */ /* 0x000fd2000bf05270 */
[----:B------:R-:W-:Y:S05]  /*1f20*/  BRA.U UP0, `(.L_x_35) ;  /* 0x0000000100047547 */ /* 0x000fea000b800000 */
[----:B------:R-:W-:Y:S05]  /*1f30*/  BPT.TRAP 0x1 ;  /* 0x000000040000795c */ /* 0x000fea0000300000 */
.L_x_35:
[----:B------:R-:W-:Y:S04]  /*1f40*/  BSSY.RECONVERGENT B0, `(.L_x_36) ;  /* 0x0000003000007945 */ /* 0x000fe80003800200 */
[----:B------:R-:W-:Y:S05]  /*1f50*/  @P2 BRA `(.L_x_37) ;  /* 0x0000000000042947 */ /* 0x000fea0003800000 */
[----:B------:R-:W-:Y:S05]  /*1f60*/  BPT.TRAP 0x1 ;  /* 0x000000040000795c */ /* 0x000fea0000300000 */
.L_x_37:
[----:B------:R-:W-:Y:S05]  /*1f70*/  BSYNC.RECONVERGENT B0 ;  /* 0x0000000000007941 */ /* 0x000fea0003800200 */
.L_x_36:
[----:B------:R-:W-:Y:S02]  /*1f80*/  UIADD3 UR5, UPT, UPT, UR4, 0x1, URZ ;  /* 0x0000000104057890 */ /* 0x000fe4000fffe0ff */
[----:B------:R-:W-:Y:S02]  /*1f90*/  UIADD3 UR14, UP1, UPT, UR28, 0x80, URZ ;  /* 0x000000801c0e7890 */ /* 0x000fe4000ff3e0ff */
[----:B------:R-:W-:Y:S02]  /*1fa0*/  UISETP.NE.AND UP0, UPT, UR5, 0x4, UPT ;  /* 0x000000040500788c */ /* 0x000fe4000bf05270 */
[----:B------:R-:W-:Y:S02]  /*1fb0*/  ULEA UR16, UR4, UR38, 0xc ;  /* 0x0000002604107291 */ /* 0x000fe4000f8e60ff */
[----:B------:R-:W-:Y:S02]  /*1fc0*/  USEL UR8, URZ, 0x1, UP0 ;  /* 0x00000001ff087887 */ /* 0x000fe40008000000 */
[----:B------:R-:W-:-:S02]  /*1fd0*/  USEL UR7, UR5, URZ, UP0 ;  /* 0x000000ff05077287 */ /* 0x000fc40008000000 */
[----:B------:R-:W-:Y:S02]  /*1fe0*/  UIADD3 UR22, UP0, UPT, UR28, 0x180, URZ ;  /* 0x000001801c167890 */ /* 0x000fe4000ff1e0ff */
[----:B------:R-:W-:Y:S01]  /*1ff0*/  ULEA UR5, UR7, UR21, 0x3 ;  /* 0x0000001507057291 */ /* 0x000fe2000f8e18ff */
[----:B------:R-:W-:Y:S01]  /*2000*/  LOP3.LUT R12, R12, UR8, RZ, 0x3c, !PT ;  /* 0x000000080c0c7c12 */ /* 0x000fe2000f8e3cff */
[----:B------:R-:W-:Y:S02]  /*2010*/  ULEA UR8, UR4, UR37, 0xe ;  /* 0x0000002504087291 */ /* 0x000fe4000f8e70ff */
[----:B------:R-:W-:Y:S01]  /*2020*/  USHF.L.U32 UR18, UR6, 0x6, URZ ;  /* 0x0000000606127899 */ /* 0x000fe200080006ff */
[----:B-1----:R-:W-:Y:S01]  /*2030*/  SHF.L.U32 R0, R12, 0x1f, RZ ;  /* 0x0000001f0c007819 */ /* 0x002fe200000006ff */
[----:B------:R-:W-:Y:S02]  /*2040*/  UPRMT UR4, URZ, 0x5410, UR27 ;  /* 0x00005410ff047896 */ /* 0x000fe4000800001b */
[----:B------:R-:W-:Y:S01]  /*2050*/  UIADD3.X UR15, UPT, UPT, URZ, UR29, URZ, UP1, !UPT ;  /* 0x0000001dff0f7290 */ /* 0x000fe20008ffe4ff */
[----:B------:R3:W4:Y:S01]  /*2060*/  SYNCS.PHASECHK.TRANS64.TRYWAIT P0, [UR5+0x20], R0 ;  /* 0x00002000ff0075a7 */ /* 0x0007220008001105 */
[----:B------:R-:W-:-:S02]  /*2070*/  UPRMT UR5, URZ, 0x5410, UR26 ;  /* 0x00005410ff057896 */ /* 0x000fc4000800001a */
[----:B------:R-:W-:Y:S01]  /*2080*/  UIADD3.X UR23, UPT, UPT, URZ, UR29, URZ, UP0, !UPT ;  /* 0x0000001dff177290 */ /* 0x000fe200087fe4ff */
[----:B------:R-:W-:Y:S01]  /*2090*/  UMOV UR32, 0x0 ;  /* 0x0000000000207882 */ /* 0x000fe20000000000 */
[----:B------:R-:W-:Y:S01]  /*20a0*/  UMOV UR33, 0x10000000 ;  /* 0x1000000000217882 */ /* 0x000fe20000000000 */
[----:B------:R-:W-:Y:S01]  /*20b0*/  UMOV UR19, UR35 ;  /* 0x0000002300137c82 */ /* 0x000fe20008000000 */
[----:B------:R-:W-:Y:S01]  /*20c0*/  UMOV UR20, UR36 ;  /* 0x0000002400147c82 */ /* 0x000fe20008000000 */
[----:B------:R-:W-:Y:S01]  /*20d0*/  UMOV UR12, UR36 ;  /* 0x00000024000c7c82 */ /* 0x000fe20008000000 */
[----:B------:R-:W-:Y:S01]  /*20e0*/  UMOV UR9, UR17 ;  /* 0x0000001100097c82 */ /* 0x000fe20008000000 */
[----:B------:R-:W-:Y:S01]  /*20f0*/  UMOV UR10, UR18 ;  /* 0x00000012000a7c82 */ /* 0x000fe20008000000 */
[----:B------:R1:W-:Y:S01]  /*2100*/  UTMALDG.3D.MULTICAST [UR16], [UR14], UR4, desc[UR32] ;  /* 0x000020100e0073b4 */ /* 0x0003e20008011804 */
[----:B------:R-:W-:-:S04]  /*2110*/  UIADD3 UR6, UPT, UPT, UR6, 0x1, URZ ;  /* 0x0000000106067890 */ /* 0x000fc8000fffe0ff */
[----:B------:R-:W-:Y:S01]  /*2120*/  UISETP.NE.AND UP0, UPT, UR6, UR13, UPT ;  /* 0x0000000d0600728c */ /* 0x000fe2000bf05270 */
[----:B------:R3:W-:Y:S01]  /*2130*/  UTMALDG.3D.MULTICAST [UR8], [UR22], UR5, desc[UR32] ;  /* 0x00002008160073b4 */ /* 0x0007e20008011805 */
[----:B-1----:R-:W-:-:S07]  /*2140*/  UMOV UR4, UR7 ;  /* 0x0000000700047c82 */ /* 0x002fce0008000000 */
[----:B---3--:R-:W-:Y:S05]  /*2150*/  BRA.U UP0, `(.L_x_38) ;  /* 0xfffffffd004c7547 */ /* 0x008fea000b83ffff */
.L_x_32:
[C---:B------:R-:W-:Y:S01]  /*2160*/  LEA R3, R11.reuse, UR21, 0x3 ;  /* 0x000000150b037c11 */ /* 0x040fe2000f8e18ff */
[----:B------:R-:W-:Y:S01]  /*2170*/  NOP ;  /* 0x0000000000007918 */ /* 0x000fe20000000000 */
[----:B-1----:R-:W-:Y:S02]  /*2180*/  SHF.L.U32 R0, R10, 0x1f, RZ ;  /* 0x0000001f0a007819 */ /* 0x002fe400000006ff */
[----:B------:R-:W-:Y:S02]  /*2190*/  LEA R5, R11, UR21, 0x4 ;  /* 0x000000150b057c11 */ /* 0x000fe4000f8e20ff */
[----:B--2-4-:R-:W1:Y:S02]  /*21a0*/  SYNCS.PHASECHK.TRANS64.TRYWAIT P0, [R3+URZ+0x90], R0 ;  /* 0x00009000030075a7 */ /* 0x014e6400080011ff */
[----:B-1----:R-:W-:Y:S05]  /*21b0*/  @!P0 BRA `(.L_x_39) ;  /* 0x0000007400b88947 */ /* 0x002fea0003800000 */
.L_x_135:
[----:B------:R-:W2:Y:S01]  /*21c0*/  LDS.128 R4, [R5+0x120] ;  /* 0x0001200005047984 */ /* 0x000ea20000000c00 */
[----:B------:R-:W-:Y:S01]  /*21d0*/  UISETP.GE.AND UP0, UPT, UR42, 0x1, UPT ;  /* 0x000000012a00788c */ /* 0x000fe2000bf06270 */
[----:B------:R-:W-:Y:S01]  /*21e0*/  @!PT LDS RZ, [RZ] ;  /* 0x00000000fffff984 */ /* 0x000fe20000000800 */
[----:B------:R-:W-:Y:S01]  /*21f0*/  @!PT LDS RZ, [RZ] ;  /* 0x00000000fffff984 */ /* 0x000fe20000000800 */
[----:B------:R-:W-:Y:S01]  /*2200*/  @!PT LDS RZ, [RZ] ;  /* 0x00000000fffff984 */ /* 0x000fe20000000800 */
[----:B------:R-:W-:Y:S01]  /*2210*/  @!PT LDS RZ, [RZ] ;  /* 0x00000000fffff984 */ /* 0x000fe20000000800 */
[----:B------:R3:W-:Y:S06]  /*2220*/  MEMBAR.ALL.CTA ;  /* 0x0000000000007992 */ /* 0x0007ec0000008000 */
[----:B---3--:R-:W3:Y:S01]  /*2230*/  FENCE.VIEW.ASYNC.S ;  /* 0x00000000000073c6 */ /* 0x008ee20000000000 */
[----:B--2---:R-:W-:-:S13]  /*2240*/  LOP3.LUT P0, RZ, R6, 0x1, RZ, 0xc0, !PT ;  /* 0x0000000106ff7812 */ /* 0x004fda000780c0ff */
[----:B---3--:R-:W-:Y:S01]  /*2250*/  VOTEU.ANY UP1, P0 ;  /* 0x0000000000ff7886 */ /* 0x008fe20000020100 */
[----:B------:R-:W-:-:S13]  /*2260*/  PLOP3.LUT P0, PT, PT, PT, UP1, 0x80, 0x8 ;  /* 0x000000000008781c */ /* 0x000fda0003f0f018 */
[----:B-1----:R-:W-:Y:S02]  /*2270*/  @P0 LOP3.LUT R0, R5, 0xffff, RZ, 0xc0, !PT ;  /* 0x0000ffff05000812 */ /* 0x002fe400078ec0ff */
[----:B------:R-:W-:Y:S02]  /*2280*/  @P0 MOV R2, R4 ;  /* 0x0000000400020202 */ /* 0x000fe40000000f00 */
[----:B------:R-:W-:Y:S01]  /*2290*/  @P0 R2UR UR5, R0 ;  /* 0x00000000000502ca */ /* 0x000fe200000e0000 */
[----:B------:R-:W-:Y:S01]  /*22a0*/  VIADD R0, R3, 0xa0 ;  /* 0x000000a003007836 */ /* 0x000fe20000000000 */
[----:B------:R-:W-:Y:S02]  /*22b0*/  @P0 SHF.R.U32.HI R4, RZ, 0x10, R5 ;  /* 0x00000010ff040819 */ /* 0x000fe40000011605 */
[----:B------:R-:W-:Y:S02]  /*22c0*/  @P0 R2UR UR6, R2 ;  /* 0x00000000020602ca */ /* 0x000fe400000e0000 */
[----:B------:R-:W-:-:S02]  /*22d0*/  PRMT R0, RZ, 0x654, R0 ;  /* 0x00000654ff007816 */ /* 0x000fc40000000000 */
[----:B------:R-:W-:Y:S02]  /*22e0*/  @P0 R2UR UR4, R4 ;  /* 0x00000000040402ca */ /* 0x000fe400000e0000 */
[----:B------:R1:W-:Y:S03]  /*22f0*/  SYNCS.ARRIVE.TRANS64.RED.A1T0 RZ, [R0+URZ], RZ ;  /* 0x000000ff00ff79a7 */ /* 0x0003e600081004ff */
[----:B------:R-:W-:-:S04]  /*2300*/  @UP1 UMOV UR39, UR5 ;  /* 0x0000000500271c82 */ /* 0x000fc80008000000 */
[----:B------:R-:W-:-:S04]  /*2310*/  @UP1 UMOV UR40, UR6 ;  /* 0x0000000600281c82 */ /* 0x000fc80008000000 */
[----:B------:R-:W-:Y:S01]  /*2320*/  @UP1 UMOV UR36, UR4 ;  /* 0x0000000400241c82 */ /* 0x000fe20008000000 */
[----:B------:R-:W-:Y:S05]  /*2330*/  BRA.U !UP0, `(.L_x_40) ;  /* 0x0000000108d47547 */ /* 0x000fea000b800000 */
[----:B------:R-:W2:Y:S01]  /*2340*/  LDCU.128 UR12, c[0x0][0xb10] ;  /* 0x00016200ff0c77ac */ /* 0x000ea20008000c00 */
[----:B------:R-:W3:Y:S01]  /*2350*/  LDCU UR22, c[0x0][0xb20] ;  /* 0x00016400ff1677ac */ /* 0x000ee20008000800 */
[----:B------:R-:W4:Y:S01]  /*2360*/  LDCU UR20, c[0x0][0xb0c] ;  /* 0x00016180ff1477ac */ /* 0x000f220008000800 */
[----:B------:R-:W1:Y:S01]  /*2370*/  LDCU.64 UR8, c[0x0][0xb28] ;  /* 0x00016500ff0877ac */ /* 0x000e620008000a00 */
[----:B------:R-:W-:Y:S02]  /*2380*/  UISETP.NE.AND UP3, UPT, UR42, 0x1, UPT ;  /* 0x000000012a00788c */ /* 0x000fe4000bf65270 */
[----:B--2---:R-:W-:Y:S02]  /*2390*/  UIMAD.WIDE.U32 UR10, UR41, UR15, URZ ;  /* 0x0000000f290a72a5 */ /* 0x004fe4000f8e00ff */
[----:B------:R-:W-:Y:S02]  /*23a0*/  UIMAD.WIDE.U32 UR4, UR43, UR12, URZ ;  /* 0x0000000c2b0472a5 */ /* 0x000fe4000f8e00ff */
[----:B------:R-:W-:-:S02]  /*23b0*/  UISETP.NE.AND UP0, UPT, UR14, 0x1, UPT ;  /* 0x000000010e00788c */ /* 0x000fc4000bf05270 */
[----:B------:R-:W-:Y:S01]  /*23c0*/  UIMAD.WIDE.U32 UR18, UR39, UR15, URZ ;  /* 0x0000000f271272a5 */ /* 0x000fe2000f8e00ff */
[----:B------:R-:W-:Y:S02]  /*23d0*/  UMOV UR10, UR11 ;  /* 0x0000000b000a7c82 */ /* 0x000fe40008000000 */
[----:B------:R-:W-:Y:S01]  /*23e0*/  UMOV UR4, UR5 ;  /* 0x0000000500047c82 */ /* 0x000fe20008000000 */
[----:B---3--:R-:W-:Y:S02]  /*23f0*/  USHF.R.U32.HI UR10, URZ, UR22, UR10 ;  /* 0x00000016ff0a7299 */ /* 0x008fe4000801160a */
[----:B----4-:R-:W-:Y:S02]  /*2400*/  UISETP.NE.AND UP2, UPT, UR20, 0x1, UPT ;  /* 0x000000011400788c */ /* 0x010fe4000bf45270 */
[----:B------:R-:W-:Y:S02]  /*2410*/  USHF.R.U32.HI UR4, URZ, UR13, UR4 ;  /* 0x0000000dff047299 */ /* 0x000fe40008011604 */
[----:B------:R-:W-:-:S02]  /*2420*/  USEL UR5, UR41, UR10, !UP0 ;  /* 0x0000000a29057287 */ /* 0x000fc4000c000000 */
[----:B------:R-:W-:Y:S02]  /*2430*/  USEL UR6, UR43, UR4, !UP2 ;  /* 0x000000042b067287 */ /* 0x000fe4000d000000 */
[----:B-1----:R-:W-:Y:S01]  /*2440*/  UIMAD.WIDE.U32 UR10, UR5, UR8, URZ ;  /* 0x00000008050a72a5 */ /* 0x002fe2000f8e00ff */
[----:B------:R-:W-:Y:S01]  /*2450*/  UMOV UR4, UR19 ;  /* 0x0000001300047c82 */ /* 0x000fe20008000000 */
[----:B------:R-:W-:Y:S02]  /*2460*/  UIMAD.WIDE.U32 UR16, UR40, UR12, URZ ;  /* 0x0000000c281072a5 */ /* 0x000fe4000f8e00ff */
[----:B------:R-:W-:-:S03]  /*2470*/  UIMAD.WIDE.U32 UR18, UR6, UR8, URZ ;  /* 0x00000008061272a5 */ /* 0x000fc6000f8e00ff */
[----:B------:R-:W-:Y:S01]  /*2480*/  UMOV UR10, UR11 ;  /* 0x0000000b000a7c82 */ /* 0x000fe20008000000 */
[----:B------:R-:W-:Y:S02]  /*2490*/  USHF.R.U32.HI UR4, URZ, UR22, UR4 ;  /* 0x00000016ff047299 */ /* 0x000fe40008011604 */
[----:B------:R-:W-:Y:S01]  /*24a0*/  @UP3 USHF.R.U32.HI UR5, URZ, UR9, UR10 ;  /* 0x00000009ff053299 */ /* 0x000fe2000801160a */
[----:B------:R-:W-:Y:S01]  /*24b0*/  UMOV UR16, UR17 ;  /* 0x0000001100107c82 */ /* 0x000fe20008000000 */
[----:B------:R-:W-:Y:S01]  /*24c0*/  UMOV UR18, UR19 ;  /* 0x0000001300127c82 */ /* 0x000fe20008000000 */
[----:B------:R-:W-:Y:S02]  /*24d0*/  USHF.R.U32.HI UR13, URZ, UR13, UR16 ;  /* 0x0000000dff0d7299 */ /* 0x000fe40008011610 */
[----:B------:R-:W-:Y:S02]  /*24e0*/  USEL UR4, UR39, UR4, !UP0 ;  /* 0x0000000427047287 */ /* 0x000fe4000c000000 */
[----:B------:R-:W-:-:S02]  /*24f0*/  @UP3 USHF.R.U32.HI UR6, URZ, UR9, UR18 ;  /* 0x00000009ff063299 */ /* 0x000fc40008011612 */
[----:B------:R-:W-:Y:S02]  /*2500*/  UIMAD UR10, UR42, UR5, URZ ;  /* 0x000000052a0a72a4 */ /* 0x000fe4000f8e02ff */
[----:B------:R-:W-:Y:S02]  /*2510*/  USEL UR5, UR40, UR13, !UP2 ;  /* 0x0000000d28057287 */ /* 0x000fe4000d000000 */
[----:B------:R-:W-:Y:S02]  /*2520*/  UIMAD UR12, UR42, UR6, URZ ;  /* 0x000000062a0c72a4 */ /* 0x000fe4000f8e02ff */
[----:B------:R-:W-:Y:S02]  /*2530*/  UISETP.GE.AND UP0, UPT, UR4, UR10, UPT ;  /* 0x0000000a0400728c */ /* 0x000fe4000bf06270 */
[----:B------:R-:W-:Y:S02]  /*2540*/  UIMAD.WIDE.U32 UR10, UR4, UR8, URZ ;  /* 0x00000008040a72a5 */ /* 0x000fe4000f8e00ff */
[----:B------:R-:W-:-:S02]  /*2550*/  UISETP.GE.OR UP0, UPT, UR5, UR12, UP0 ;  /* 0x0000000c0500728c */ /* 0x000fc40008706670 */
        /* <DEDUP_REMOVED lines=19> */
.L_x_40:
[----:B------:R-:W2:Y:S02]  /*2690*/  LDCU UR4, c[0x0][0xb30] ;  /* 0x00016600ff0477ac */ /* 0x000ea40008000800 */
[----:B--2---:R-:W-:-:S09]  /*26a0*/  UISETP.NE.AND UP0, UPT, UR4, 0x1, UPT ;  /* 0x000000010400788c */ /* 0x004fd2000bf05270 */
[----:B------:R-:W-:Y:S05]  /*26b0*/  BRA.U UP0, `(.L_x_41) ;  /* 0x0000000100447547 */ /* 0x000fea000b800000 */
        /* <DEDUP_REMOVED lines=17> */
.L_x_41:
[----:B------:R-:W-:Y:S01]  /*27d0*/  VIADD R11, R11, 0x1 ;  /* 0x000000010b0b7836 */ /* 0x000fe20000000000 */
[----:B------:R-:W-:Y:S01]  /*27e0*/  R2UR UR4, R87 ;  /* 0x00000000570472ca */ /* 0x000fe200000e0000 */
[----:B------:R-:W-:Y:S01]  /*27f0*/  UIADD3 UR16, UPT, UPT, UR40, UR59, URZ ;  /* 0x0000003b28107290 */ /* 0x000fe2000fffe0ff */
[----:B------:R-:W-:Y:S02]  /*2800*/  PLOP3.LUT P1, PT, PT, PT, PT, 0x80, 0x8 ;  /* 0x000000000008781c */ /* 0x000fe40003f2f070 */
[----:B------:R-:W-:-:S04]  /*2810*/  ISETP.NE.AND P0, PT, R11, 0x2, PT ;  /* 0x000000020b00780c */ /* 0x000fc80003f05270 */
[----:B------:R-:W-:Y:S02]  /*2820*/  SEL R3, RZ, 0x1, P0 ;  /* 0x00000001ff037807 */ /* 0x000fe40000000000 */
[----:B------:R-:W-:Y:S02]  /*2830*/  SEL R11, R11, RZ, P0 ;  /* 0x000000ff0b0b7207 */ /* 0x000fe40000000000 */
[----:B------:R-:W-:Y:S01]  /*2840*/  LOP3.LUT R10, R10, R3, RZ, 0x3c, !PT ;  /* 0x000000030a0a7212 */ /* 0x000fe200078e3cff */
[----:B------:R-:W-:Y:S01]  /*2850*/  UIADD3 UR20, UPT, UPT, UR39, UR4, URZ ;  /* 0x0000000427147290 */ /* 0x000fe2000fffe0ff */
[----:B------:R-:W-:Y:S11]  /*2860*/  BRA.U UP1, `(.L_x_42) ;  /* 0xfffffff101507547 */ /* 0x000ff6000b83ffff */
[----:B------:R-:W-:Y:S01]  /*2870*/  UIADD3 UR21, UPT, UPT, UR21, 0x20, URZ ;  /* 0x0000002015157890 */ /* 0x000fe2000fffe0ff */
[----:B------:R-:W-:-:S03]  /*2880*/  SHF.L.U32 R3, R12, 0x1f, RZ ;  /* 0x0000001f0c037819 */ /* 0x000fc600000006ff */
[----:B------:R-:W-:-:S09]  /*2890*/  ULEA UR4, UR7, UR21, 0x3 ;  /* 0x0000001507047291 */ /* 0x000fd2000f8e18ff */
[----:B------:R-:W2:Y:S02]  /*28a0*/  SYNCS.PHASECHK.TRANS64.TRYWAIT P0, [UR4], R3 ;  /* 0x00000003ff0075a7 */ /* 0x000ea40008001104 */
[----:B--2---:R-:W-:Y:S05]  /*28b0*/  @!P0 BRA `(.L_x_43) ;  /* 0x00000070000c8947 */ /* 0x004fea0003800000 */
.L_x_137:
[----:B------:R-:W-:-:S04]  /*28c0*/  UIADD3 UR4, UPT, UPT, UR7, 0x1, URZ ;  /* 0x0000000107047890 */ /* 0x000fc8000fffe0ff */
[----:B------:R-:W-:-:S04]  /*28d0*/  UISETP.NE.AND UP0, UPT, UR4, 0x4, UPT ;  /* 0x000000040400788c */ /* 0x000fc8000bf05270 */
[----:B------:R-:W-:Y:S02]  /*28e0*/  USEL UR6, URZ, 0x1, UP0 ;  /* 0x00000001ff067887 */ /* 0x000fe40008000000 */
[----:B------:R-:W-:-:S04]  /*28f0*/  USEL UR4, UR4, URZ, UP0 ;  /* 0x000000ff04047287 */ /* 0x000fc80008000000 */
[----:B------:R-:W-:Y:S01]  /*2900*/  ULEA UR5, UR4, UR21, 0x3 ;  /* 0x0000001504057291 */ /* 0x000fe2000f8e18ff */
[----:B------:R-:W-:-:S04]  /*2910*/  LOP3.LUT R2, R12, UR6, RZ, 0x3c, !PT ;  /* 0x000000060c027c12 */ /* 0x000fc8000f8e3cff */
[----:B-1----:R-:W-:-:S04]  /*2920*/  SHF.L.U32 R3, R2, 0x1f, RZ ;  /* 0x0000001f02037819 */ /* 0x002fc800000006ff */
[----:B------:R-:W1:Y:S02]  /*2930*/  SYNCS.PHASECHK.TRANS64.TRYWAIT P0, [UR5], R3 ;  /* 0x00000003ff0075a7 */ /* 0x000e640008001105 */
[----:B-1----:R-:W-:Y:S05]  /*2940*/  @!P0 BRA `(.L_x_44) ;  /* 0x0000007000008947 */ /* 0x002fea0003800000 */
.L_x_139:
        /* <DEDUP_REMOVED lines=9> */
.L_x_141:
[----:B------:R-:W-:-:S04]  /*29e0*/  UIADD3 UR4, UPT, UPT, UR4, 0x1, URZ ;  /* 0x0000000104047890 */ /* 0x000fc8000fffe0ff */
[----:B------:R-:W-:-:S04]  /*29f0*/  UISETP.NE.AND UP0, UPT, UR4, 0x4, UPT ;  /* 0x000000040400788c */ /* 0x000fc8000bf05270 */
[----:B------:R-:W-:Y:S02]  /*2a00*/  USEL UR5, URZ, 0x1, UP0 ;  /* 0x00000001ff057887 */ /* 0x000fe40008000000 */
[----:B------:R-:W-:-:S04]  /*2a10*/  USEL UR4, UR4, URZ, UP0 ;  /* 0x000000ff04047287 */ /* 0x000fc80008000000 */
[----:B------:R-:W-:Y:S01]  /*2a20*/  ULEA UR4, UR4, UR21, 0x3 ;  /* 0x0000001504047291 */ /* 0x000fe2000f8e18ff */
[----:B-1----:R-:W-:-:S04]  /*2a30*/  LOP3.LUT R3, R2, UR5, RZ, 0x3c, !PT ;  /* 0x0000000502037c12 */ /* 0x002fc8000f8e3cff */
[----:B------:R-:W-:Y:S01]  /*2a40*/  SHF.L.U32 R3, R3, 0x1f, RZ ;  /* 0x0000001f03037819 */ /* 0x000fe200000006ff */
[----:B------:R-:W-:-:S07]  /*2a50*/  IMAD.U32 R0, RZ, RZ, UR4 ;  /* 0x00000004ff007e24 */ /* 0x000fce000f8e00ff */
.L_x_46:
[----:B-1----:R1:W2:Y:S02]  /*2a60*/  SYNCS.PHASECHK.TRANS64.TRYWAIT P0, [R0+URZ], R3 ;  /* 0x00000003000075a7 */ /* 0x0022a400080011ff */
[----:B--2---:R-:W-:Y:S05]  /*2a70*/  @!P0 NANOSLEEP.SYNCS 0x989680 ;  /* 0x009896800000895d */ /* 0x004fea0003900000 */
[----:B------:R-:W2:Y:S02]  /*2a80*/  @!P0 SYNCS.PHASECHK.TRANS64 P0, [R0+URZ], R3 ;  /* 0x00000003000085a7 */ /* 0x000ea400080010ff */
[----:B--2---:R-:W-:Y:S05]  /*2a90*/  @P0 EXIT ;  /* 0x000000000000094d */ /* 0x004fea0003800000 */
[----:B------:R-:W-:Y:S05]  /*2aa0*/  BRA `(.L_x_46) ;  /* 0xfffffffc00ec7947 */ /* 0x000fea000383ffff */
.L_x_22:
[----:B------:R-:W2:Y:S02]  /*2ab0*/  S2UR UR4, SR_CgaCtaId ;  /* 0x00000000000479c3 */ /* 0x000ea40000008800 */
[----:B--2---:R-:W-:-:S04]  /*2ac0*/  UISETP.NE.AND UP0, UPT, UR4, URZ, UPT ;  /* 0x000000ff0400728c */ /* 0x004fc8000bf05270 */
[----:B------:R-:W-:-:S09]  /*2ad0*/  UISETP.NE.OR UP0, UPT, UR17, 0x1, UP0 ;  /* 0x000000011100788c */ /* 0x000fd20008705670 */
[----:B------:R-:W-:Y:S05]  /*2ae0*/  BRA.U UP0, `(.L_x_47) ;  /* 0x00000005004c7547 */ /* 0x000fea000b800000 */
[----:B------:R-:W2:Y:S01]  /*2af0*/  S2UR UR5, SR_CgaCtaId ;  /* 0x00000000000579c3 */ /* 0x000ea20000008800 */
[----:B------:R-:W-:Y:S01]  /*2b00*/  UMOV UR4, 0x400 ;  /* 0x0000040000047882 */ /* 0x000fe20000000000 */
[----:B------:R-:W-:Y:S01]  /*2b10*/  ISETP.GE.U32.AND P2, PT, R0, 0x4, PT ;  /* 0x000000040000780c */ /* 0x000fe20003f46070 */
[----:B------:R-:W-:Y:S01]  /*2b20*/  IMAD.MOV.U32 R12, RZ, RZ, 0x1 ;  /* 0x00000001ff0c7424 */ /* 0x000fe200078e00ff */
[----:B------:R-:W-:Y:S02]  /*2b30*/  CS2R R10, SRZ ;  /* 0x00000000000a7805 */ /* 0x000fe4000001ff00 */
[----:B------:R-:W-:Y:S01]  /*2b40*/  CS2R R8, SRZ ;  /* 0x0000000000087805 */ /* 0x000fe2000001ff00 */
[----:B--2---:R-:W-:-:S03]  /*2b50*/  ULEA UR6, UR5, UR4, 0x18 ;  /* 0x0000000405067291 */ /* 0x004fc6000f8ec0ff */
[----:B------:R-:W-:-:S09]  /*2b60*/  UMOV UR5, URZ ;  /* 0x000000ff00057c82 */ /* 0x000fd20008000000 */
.L_x_51:
[----:B------:R-:W-:Y:S02]  /*2b70*/  LEA R2, R8, UR6, 0x3 ;  /* 0x0000000608027c11 */ /* 0x000fe4000f8e18ff */
[----:B------:R-:W-:-:S03]  /*2b80*/  SHF.L.U32 R5, R9, 0x1f, RZ ;  /* 0x0000001f09057819 */ /* 0x000fc600000006ff */
[----:B------:R-:W-:Y:S01]  /*2b90*/  VIADD R4, R2, 0x100 ;  /* 0x0000010002047836 */ /* 0x000fe20000000000 */
[----:B------:R-:W2:Y:S02]  /*2ba0*/  SYNCS.PHASECHK.TRANS64.TRYWAIT P0, [R2+URZ+0xf0], R5 ;  /* 0x0000f005020075a7 */ /* 0x000ea400080011ff */
[----:B--2---:R-:W-:Y:S05]  /*2bb0*/  @!P0 BRA `(.L_x_48) ;  /* 0x0000006c00948947 */ /* 0x004fea0003800000 */
.L_x_142:
[----:B------:R-:W-:Y:S01]  /*2bc0*/  ULEA UR4, UR5, UR6, 0x3 ;  /* 0x0000000605047291 */ /* 0x000fe2000f8e18ff */
[----:B------:R-:W-:Y:S02]  /*2bd0*/  PRMT R4, RZ, 0x654, R4 ;  /* 0x00000654ff047816 */ /* 0x000fe40000000004 */
[----:B--2---:R-:W-:Y:S01]  /*2be0*/  SHF.L.U32 R5, R12, 0x1f, RZ ;  /* 0x0000001f0c057819 */ /* 0x004fe200000006ff */
[----:B------:R-:W-:Y:S01]  /*2bf0*/  UIADD3 UR7, UPT, UPT, UR4, 0x90, URZ ;  /* 0x0000009004077890 */ /* 0x000fe2000fffe0ff */
[----:B------:R2:W-:Y:S05]  /*2c00*/  SYNCS.ARRIVE.TRANS64.RED.A1T0 RZ, [R4+URZ], RZ ;  /* 0x000000ff04ff79a7 */ /* 0x0005ea00081004ff */
[----:B------:R-:W-:Y:S01]  /*2c10*/  IMAD.U32 R7, RZ, RZ, UR7 ;  /* 0x00000007ff077e24 */ /* 0x000fe2000f8e00ff */
[----:B------:R-:W3:Y:S04]  /*2c20*/  SYNCS.PHASECHK.TRANS64.TRYWAIT P0, [UR4+0xa0], R5 ;  /* 0x0000a005ff0075a7 */ /* 0x000ee80008001104 */
[----:B------:R-:W-:Y:S01]  /*2c30*/  PRMT R6, R0, 0x654, R7 ;  /* 0x0000065400067816 */ /* 0x000fe20000000007 */
[----:B--2---:R-:W-:Y:S01]  /*2c40*/  @!P2 IMAD.MOV.U32 R4, RZ, RZ, 0x10 ;  /* 0x00000010ff04a424 */ /* 0x004fe200078e00ff */
[----:B---3--:R-:W-:Y:S06]  /*2c50*/  @!P0 BRA `(.L_x_49) ;  /* 0x0000006c00808947 */ /* 0x008fec0003800000 */
.L_x_144:
[----:B------:R-:W-:Y:S01]  /*2c60*/  ULEA UR8, UR5, UR6, 0x4 ;  /* 0x0000000605087291 */ /* 0x000fe2000f8e20ff */
[----:B------:R-:W-:Y:S01]  /*2c70*/  SEL R3, R6, R3, !P2 ;  /* 0x0000000306037207 */ /* 0x000fe20005000000 */
[----:B------:R-:W-:Y:S01]  /*2c80*/  UIADD3 UR9, UPT, UPT, UR4, 0x90, URZ ;  /* 0x0000009004097890 */ /* 0x000fe2000fffe0ff */
[----:B--2---:R-:W-:Y:S01]  /*2c90*/  LEA R2, R11, UR6, 0x3 ;  /* 0x000000060b027c11 */ /* 0x004fe2000f8e18ff */
[----:B------:R-:W-:Y:S01]  /*2ca0*/  UIADD3 UR8, UPT, UPT, UR8, 0x120, URZ ;  /* 0x0000012008087890 */ /* 0x000fe2000fffe0ff */
[----:B------:R-:W-:Y:S01]  /*2cb0*/  SHF.L.U32 R5, R10, 0x1f, RZ ;  /* 0x0000001f0a057819 */ /* 0x000fe200000006ff */
[----:B------:R2:W-:Y:S01]  /*2cc0*/  @!P2 SYNCS.ARRIVE.TRANS64.RED RZ, [R3+URZ], R4 ;  /* 0x0000000403ffa9a7 */ /* 0x0005e200080004ff */
[----:B------:R-:W-:Y:S01]  /*2cd0*/  UIADD3 UR4, UPT, UPT, UR5, 0x1, URZ ;  /* 0x0000000105047890 */ /* 0x000fe2000fffe0ff */
[----:B------:R-:W-:-:S03]  /*2ce0*/  VIADD R8, R8, 0x1 ;  /* 0x0000000108087836 */ /* 0x000fc60000000000 */
[----:B------:R-:W-:Y:S02]  /*2cf0*/  UISETP.NE.AND UP0, UPT, UR4, 0x2, UPT ;  /* 0x000000020400788c */ /* 0x000fe4000bf05270 */
[----:B------:R-:W-:Y:S06]  /*2d00*/  UGETNEXTWORKID.BROADCAST [UR8], [UR9] ;  /* 0x00000000080073ca */ /* 0x000fec0008000100 */
[----:B------:R-:W-:Y:S01]  /*2d10*/  USEL UR7, URZ, 0x1, UP0 ;  /* 0x00000001ff077887 */ /* 0x000fe20008000000 */
[----:B------:R-:W-:Y:S01]  /*2d20*/  ISETP.NE.AND P0, PT, R8, 0x2, PT ;  /* 0x000000020800780c */ /* 0x000fe20003f05270 */
[----:B------:R-:W-:Y:S01]  /*2d30*/  USEL UR5, UR4, URZ, UP0 ;  /* 0x000000ff04057287 */ /* 0x000fe20008000000 */
[----:B------:R-:W3:Y:S03]  /*2d40*/  SYNCS.PHASECHK.TRANS64.TRYWAIT P1, [R2+URZ+0x90], R5 ;  /* 0x00009005020075a7 */ /* 0x000ee600080211ff */
[----:B------:R-:W-:Y:S01]  /*2d50*/  LOP3.LUT R12, R12, UR7, RZ, 0x3c, !PT ;  /* 0x000000070c0c7c12 */ /* 0x000fe2000f8e3cff */
[----:B--23--:R-:W-:Y:S07]  /*2d60*/  @!P1 BRA `(.L_x_50) ;  /* 0x0000006c00549947 */ /* 0x00cfee0003800000 */
.L_x_145:
[C---:B------:R-:W-:Y:S01]  /*2d70*/  LEA R4, R11.reuse, UR6, 0x4 ;  /* 0x000000060b047c11 */ /* 0x040fe2000f8e20ff */
[----:B--2---:R-:W-:Y:S01]  /*2d80*/  VIADD R2, R2, 0xa0 ;  /* 0x000000a002027836 */ /* 0x004fe20000000000 */
[----:B------:R-:W-:Y:S01]  /*2d90*/  SEL R8, R8, RZ, P0 ;  /* 0x000000ff08087207 */ /* 0x000fe20000000000 */
[----:B------:R-:W-:-:S03]  /*2da0*/  VIADD R11, R11, 0x1 ;  /* 0x000000010b0b7836 */ /* 0x000fc60000000000 */
[----:B------:R-:W2:Y:S01]  /*2db0*/  LDS.128 R4, [R4+0x120] ;  /* 0x0001200004047984 */ /* 0x000ea20000000c00 */
[----:B------:R-:W-:Y:S02]  /*2dc0*/  PRMT R2, RZ, 0x654, R2 ;  /* 0x00000654ff027816 */ /* 0x000fe40000000002 */
[C---:B------:R-:W-:Y:S01]  /*2dd0*/  ISETP.NE.AND P1, PT, R11.reuse, 0x2, PT ;  /* 0x000000020b00780c */ /* 0x040fe20003f25270 */
[----:B------:R-:W-:Y:S01]  /*2de0*/  @!PT LDS RZ, [RZ] ;  /* 0x00000000fffff984 */ /* 0x000fe20000000800 */
[----:B------:R-:W-:Y:S01]  /*2df0*/  @!PT LDS RZ, [RZ] ;  /* 0x00000000fffff984 */ /* 0x000fe20000000800 */
[----:B------:R-:W-:Y:S01]  /*2e00*/  @!PT LDS RZ, [RZ] ;  /* 0x00000000fffff984 */ /* 0x000fe20000000800 */
[----:B------:R-:W-:Y:S01]  /*2e10*/  @!PT LDS RZ, [RZ] ;  /* 0x00000000fffff984 */ /* 0x000fe20000000800 */
[----:B------:R3:W-:Y:S06]  /*2e20*/  MEMBAR.ALL.CTA ;  /* 0x0000000000007992 */ /* 0x0007ec0000008000 */
[----:B---3--:R-:W3:Y:S01]  /*2e30*/  FENCE.VIEW.ASYNC.S ;  /* 0x00000000000073c6 */ /* 0x008ee20000000000 */
[----:B------:R-:W-:Y:S01]  /*2e40*/  SEL R11, R11, RZ, P1 ;  /* 0x000000ff0b0b7207 */ /* 0x000fe20000800000 */
[----:B---3--:R3:W-:Y:S01]  /*2e50*/  SYNCS.ARRIVE.TRANS64.RED.A1T0 RZ, [R2+URZ], RZ ;  /* 0x000000ff02ff79a7 */ /* 0x0087e200081004ff */
[----:B--2---:R-:W-:-:S02]  /*2e60*/  LOP3.LUT P3, RZ, R6, 0x1, RZ, 0xc0, !PT ;  /* 0x0000000106ff7812 */ /* 0x004fc4000786c0ff */
[----:B------:R-:W-:-:S04]  /*2e70*/  SEL R5, RZ, 0x1, P1 ;  /* 0x00000001ff057807 */ /* 0x000fc80000800000 */
[----:B------:R-:W-:Y:S02]  /*2e80*/  LOP3.LUT R10, R10, R5, RZ, 0x3c, !PT ;  /* 0x000000050a0a7212 */ /* 0x000fe400078e3cff */
[----:B---3--:R-:W-:-:S04]  /*2e90*/  SEL R2, RZ, 0x1, P0 ;  /* 0x00000001ff027807 */ /* 0x008fc80000000000 */
[----:B------:R-:W-:Y:S01]  /*2ea0*/  LOP3.LUT R9, R9, R2, RZ, 0x3c, !PT ;  /* 0x0000000209097212 */ /* 0x000fe200078e3cff */
[----:B------:R-:W-:Y:S06]  /*2eb0*/  @P3 BRA `(.L_x_51) ;  /* 0xfffffffc002c3947 */ /* 0x000fec000383ffff */
[----:B------:R-:W-:Y:S01]  /*2ec0*/  ULEA UR4, UR5, UR6, 0x3 ;  /* 0x0000000605047291 */ /* 0x000fe2000f8e18ff */
[----:B------:R-:W-:-:S08]  /*2ed0*/  SHF.L.U32 R3, R12, 0x1f, RZ ;  /* 0x0000001f0c037819 */ /* 0x000fd000000006ff */
[----:B------:R-:W2:Y:S02]  /*2ee0*/  SYNCS.PHASECHK.TRANS64 P0, [UR4+0xa0], R3 ;  /* 0x0000a003ff0075a7 */ /* 0x000ea40008001004 */
[----:B--2---:R-:W-:Y:S05]  /*2ef0*/  @P0 BRA `(.L_x_52) ;  /* 0x0000000000080947 */ /* 0x004fea0003800000 */
[----:B------:R-:W2:Y:S02]  /*2f00*/  SYNCS.PHASECHK.TRANS64.TRYWAIT P0, [UR4+0xa0], R3 ;  /* 0x0000a003ff0075a7 */ /* 0x000ea40008001104 */
[----:B--2---:R-:W-:Y:S05]  /*2f10*/  @!P0 BRA `(.L_x_53) ;  /* 0x0000006800fc8947 */ /* 0x004fea0003800000 */
.L_x_52:
[----:B------:R-:W-:-:S04]  /*2f20*/  UIADD3 UR7, UPT, UPT, UR5, 0x1, URZ ;  /* 0x0000000105077890 */ /* 0x000fc8000fffe0ff */
[----:B------:R-:W-:-:S04]  /*2f30*/  UISETP.NE.AND UP0, UPT, UR7, 0x2, UPT ;  /* 0x000000020700788c */ /* 0x000fc8000bf05270 */
[----:B------:R-:W-:Y:S02]  /*2f40*/  USEL UR8, URZ, 0x1, UP0 ;  /* 0x00000001ff087887 */ /* 0x000fe40008000000 */
[----:B------:R-:W-:-:S04]  /*2f50*/  USEL UR7, UR7, URZ, UP0 ;  /* 0x000000ff07077287 */ /* 0x000fc80008000000 */
[----:B------:R-:W-:Y:S01]  /*2f60*/  ULEA UR7, UR7, UR6, 0x3 ;  /* 0x0000000607077291 */ /* 0x000fe2000f8e18ff */
[----:B--2---:R-:W-:-:S04]  /*2f70*/  LOP3.LUT R3, R12, UR8, RZ, 0x3c, !PT ;  /* 0x000000080c037c12 */ /* 0x004fc8000f8e3cff */
[----:B------:R-:W-:-:S04]  /*2f80*/  SHF.L.U32 R0, R3, 0x1f, RZ ;  /* 0x0000001f03007819 */ /* 0x000fc800000006ff */
[----:B------:R-:W2:Y:S02]  /*2f90*/  SYNCS.PHASECHK.TRANS64 P0, [UR7+0xa0], R0 ;  /* 0x0000a000ff0075a7 */ /* 0x000ea40008001007 */
[----:B-12---:R-:W-:Y:S05]  /*2fa0*/  @P0 EXIT ;  /* 0x000000000000094d */ /* 0x006fea0003800000 */
[----:B------:R-:W-:Y:S02]  /*2fb0*/  SHF.L.U32 R3, R3, 0x1f, RZ ;  /* 0x0000001f03037819 */ /* 0x000fe400000006ff */
[----:B------:R-:W-:-:S07]  /*2fc0*/  MOV R0, UR7 ;  /* 0x0000000700007c02 */ /* 0x000fce0008000f00 */
.L_x_54:
[----:B-1----:R1:W2:Y:S02]  /*2fd0*/  SYNCS.PHASECHK.TRANS64.TRYWAIT P0, [R0+URZ+0xa0], R3 ;  /* 0x0000a003000075a7 */ /* 0x0022a400080011ff */
[----:B--2---:R-:W-:Y:S05]  /*2fe0*/  @!P0 NANOSLEEP.SYNCS 0x989680 ;  /* 0x009896800000895d */ /* 0x004fea0003900000 */
[----:B------:R-:W2:Y:S02]  /*2ff0*/  @!P0 SYNCS.PHASECHK.TRANS64 P0, [R0+URZ+0xa0], R3 ;  /* 0x0000a003000085a7 */ /* 0x000ea400080010ff */
[----:B--2---:R-:W-:Y:S05]  /*3000*/  @P0 EXIT ;  /* 0x000000000000094d */ /* 0x004fea0003800000 */
[----:B------:R-:W-:Y:S05]  /*3010*/  BRA `(.L_x_54) ;  /* 0xfffffffc00ec7947 */ /* 0x000fea000383ffff */
.L_x_47:
[----:B------:R-:W-:Y:S05]  /*3020*/  BRA.U UP4, `(.L_x_55) ;  /* 0x0000000d04a07547 */ /* 0x000fea000b800000 */
[----:B------:R-:W2:Y:S01]  /*3030*/  S2UR UR7, SR_CgaCtaId ;  /* 0x00000000000779c3 */ /* 0x000ea20000008800 */
[----:B------:R-:W-:Y:S01]  /*3040*/  UMOV UR4, 0x40 ;  /* 0x0000004000047882 */ /* 0x000fe20000000000 */
[----:B------:R-:W-:Y:S01]  /*3050*/  NOP ;  /* 0x0000000000007918 */ /* 0x000fe20000000000 */
[----:B------:R-:W-:Y:S01]  /*3060*/  UMOV UR6, 0x400 ;  /* 0x0000040000067882 */ /* 0x000fe20000000000 */
[----:B--2---:R-:W-:Y:S02]  /*3070*/  ULEA UR5, UR7, UR4, 0x18 ;  /* 0x0000000407057291 */ /* 0x004fe4000f8ec0ff */
[----:B------:R-:W-:-:S07]  /*3080*/  ULEA UR6, UR7, UR6, 0x18 ;  /* 0x0000000607067291 */ /* 0x000fce000f8ec0ff */
[----:B------:R-:W2:Y:S02]  /*3090*/  LDS.U8 R0, [UR5+0x1c] ;  /* 0x00001c05ff007984 */ /* 0x000ea40008000000 */
[----:B--2---:R-:W-:-:S13]  /*30a0*/  ISETP.NE.AND P0, PT, R0, RZ, PT ;  /* 0x000000ff0000720c */ /* 0x004fda0003f05270 */
[----:B------:R-:W-:Y:S05]  /*30b0*/  @P0 BRA `(.L_x_56) ;  /* 0x0000000000580947 */ /* 0x000fea0003800000 */
[----:B------:R-:W-:-:S13]  /*30c0*/  ELECT P0, URZ, PT ;  /* 0x0000000000ff782f */ /* 0x000fda0003800000 */
[----:B------:R-:W-:Y:S05]  /*30d0*/  @!P0 BRA `(.L_x_57) ;  /* 0x0000000000608947 */ /* 0x000fea0003800000 */
[----:B------:R-:W-:Y:S01]  /*30e0*/  UMOV UR4, 0x10 ;  /* 0x0000001000047882 */ /* 0x000fe20000000000 */
[----:B------:R-:W-:Y:S01]  /*30f0*/  HFMA2 R0, -RZ, RZ, 0, 5.9604644775390625e-08 ;  /* 0x00000001ff007431 */ /* 0x000fe200000001ff */
[----:B------:R-:W-:-:S03]  /*3100*/  MOV R3, 0xffff ;  /* 0x0000ffff00037802 */ /* 0x000fc60000000f00 */
[----:B------:R-:W-:Y:S04]  /*3110*/  DEPBAR.LE SB2, 0x36 ;  /* 0x0000ad800000791a */ /* 0x000fe80000000000 */
[----:B------:R-:W2:Y:S02]  /*3120*/  UTCATOMSWS.FIND_AND_SET.ALIGN UP0, UR4, UR4 ;  /* 0x00000004000475e3 */ /* 0x000ea40008000800 */
[----:B--2---:R-:W-:Y:S01]  /*3130*/  MOV R4, UR4 ;  /* 0x0000000400047c02 */ /* 0x004fe20008000f00 */
[----:B------:R-:W-:Y:S06]  /*3140*/  BRA.U UP0, `(.L_x_58) ;  /* 0x0000000100187547 */ /* 0x000fec000b800000 */
.L_x_59:
[----:B------:R-:W-:Y:S05]  /*3150*/  NANOSLEEP 0x64 ;  /* 0x000000640000795d */ /* 0x000fea0003800000 */
[----:B------:R-:W-:-:S05]  /*3160*/  UMOV UR4, 0x10 ;  /* 0x0000001000047882 */ /* 0x000fca0000000000 */
[----:B------:R-:W-:Y:S04]  /*3170*/  DEPBAR.LE SB2, 0x36 ;  /* 0x0000ad800000791a */ /* 0x000fe80000000000 */
[----:B------:R-:W2:Y:S02]  /*3180*/  UTCATOMSWS.FIND_AND_SET.ALIGN UP0, UR4, UR4 ;  /* 0x00000004000475e3 */ /* 0x000ea40008000800 */
[----:B--2---:R-:W-:Y:S01]  /*3190*/  MOV R4, UR4 ;  /* 0x0000000400047c02 */ /* 0x004fe20008000f00 */
[----:B------:R-:W-:Y:S05]  /*31a0*/  BRA.U !UP0, `(.L_x_59) ;  /* 0xfffffffd08e87547 */ /* 0x000fea000b83ffff */
.L_x_58:
[-C--:B------:R-:W-:Y:S02]  /*31b0*/  SHF.L.U32 R3, R3, R4.reuse, RZ ;  /* 0x0000000403037219 */ /* 0x080fe400000006ff */
[----:B------:R-:W-:Y:S01]  /*31c0*/  SHF.L.U32 R0, R0, R4, RZ ;  /* 0x0000000400007219 */ /* 0x000fe200000006ff */
[----:B------:R-:W-:Y:S02]  /*31d0*/  IMAD.SHL.U32 R4, R4, 0x20, RZ ;  /* 0x0000002004047824 */ /* 0x000fe400078e00ff */
[----:B------:R2:W-:Y:S04]  /*31e0*/  ATOMS.OR RZ, [UR5+0x14], R3 ;  /* 0x00001403ffff798c */ /* 0x0005e8000b000005 */
[----:B------:R2:W-:Y:S04]  /*31f0*/  ATOMS.OR RZ, [UR5+0x18], R0 ;  /* 0x00001800ffff798c */ /* 0x0005e8000b000005 */
[----:B------:R2:W-:Y:S01]  /*3200*/  STS [UR6+0x140], R4 ;  /* 0x00014004ff007988 */ /* 0x0005e20008000806 */
[----:B------:R-:W-:Y:S05]  /*3210*/  BRA `(.L_x_57) ;  /* 0x0000000000107947 */ /* 0x000fea0003800000 */
.L_x_56:
[----:B------:R-:W-:Y:S02]  /*3220*/  MOV R0, 0xffffffff ;  /* 0xffffffff00007802 */ /* 0x000fe40000000f00 */
[----:B------:R-:W-:-:S03]  /*3230*/  MOV R4, 0x3260 ;  /* 0x0000326000047802 */ /* 0x000fc60000000f00 */
[----:B------:R2:W-:Y:S04]  /*3240*/  STS [UR6+0x140], R0 ;  /* 0x00014000ff007988 */ /* 0x0005e80008000806 */
[----:B-12--5:R-:W-:Y:S05]  /*3250*/  CALL.REL.NOINC `($__internal_1_$__cuda_sm10x_tcgen05_guardrail_trap_phase_invalid_during_alloc) ;  /* 0x0000007000407944 */ /* 0x026fea0003c00000 */
.L_x_57:
[----:B------:R-:W-:Y:S05]  /*3260*/  WARPSYNC.ALL ;  /* 0x0000000000007948 */ /* 0x000fea0003800000 */
[----:B------:R-:W3:Y:S01]  /*3270*/  S2UR UR4, SR_CgaCtaId ;  /* 0x00000000000479c3 */ /* 0x000ee20000008800 */
[----:B------:R-:W-:Y:S01]  /*3280*/  UMOV UR17, 0x400 ;  /* 0x0000040000117882 */ /* 0x000fe20000000000 */
[----:B------:R-:W-:-:S06]  /*3290*/  NOP ;  /* 0x0000000000007918 */ /* 0x000fcc0000000000 */
[----:B------:R-:W-:Y:S06]  /*32a0*/  BAR.ARV 0x6, 0xa0 ;  /* 0x0182800000007b1d */ /* 0x000fec0000002000 */
[----:B------:R-:W4:Y:S01]  /*32b0*/  LDCU UR5, c[0x0][0x38c] ;  /* 0x00007180ff0577ac */ /* 0x000f220008000800 */
[----:B------:R-:W-:Y:S01]  /*32c0*/  LOP3.LUT R2, R2, 0xffff, RZ, 0xc0, !PT ;  /* 0x0000ffff02027812 */ /* 0x000fe200078ec0ff */
[----:B------:R-:W-:Y:S01]  /*32d0*/  IMAD.MOV.U32 R11, RZ, RZ, 0x1 ;  /* 0x00000001ff0b7424 */ /* 0x000fe200078e00ff */
[----:B------:R-:W-:Y:S01]  /*32e0*/  CS2R R8, SRZ ;  /* 0x0000000000087805 */ /* 0x000fe2000001ff00 */
[----:B------:R-:W1:Y:S01]  /*32f0*/  LDCU UR8, c[0x0][0x38c] ;  /* 0x00007180ff0877ac */ /* 0x000e620008000800 */
[----:B------:R-:W-:Y:S01]  /*3300*/  R2UR UR19, R2 ;  /* 0x00000000021372ca */ /* 0x000fe200000e0000 */
[----:B------:R-:W-:Y:S01]  /*3310*/  IMAD.MOV.U32 R10, RZ, RZ, RZ ;  /* 0x000000ffff0a7224 */ /* 0x000fe200078e00ff */
[----:B------:R-:W-:Y:S01]  /*3320*/  UMOV UR22, URZ ;  /* 0x000000ff00167c82 */ /* 0x000fe20008000000 */
[----:B------:R-:W-:Y:S01]  /*3330*/  UMOV UR14, URZ ;  /* 0x000000ff000e7c82 */ /* 0x000fe20008000000 */
[----:B---3--:R-:W-:Y:S01]  /*3340*/  ULEA UR17, UR4, UR17, 0x18 ;  /* 0x0000001104117291 */ /* 0x008fe2000f8ec0ff */
[----:B------:R-:W-:Y:S01]  /*3350*/  UMOV UR26, 0x0 ;  /* 0x00000000001a7882 */ /* 0x000fe20000000000 */
[----:B------:R-:W-:-:S02]  /*3360*/  UMOV UR27, 0x4400490 ;  /* 0x04400490001b7882 */ /* 0x000fc40000000000 */
[----:B------:R-:W-:Y:S02]  /*3370*/  UIADD3 UR6, UPT, UPT, UR17, 0x6400, URZ ;  /* 0x0000640011067890 */ /* 0x000fe4000fffe0ff */
[----:B------:R-:W-:Y:S02]  /*3380*/  UIADD3 UR7, UPT, UPT, UR17, 0xa400, URZ ;  /* 0x0000a40011077890 */ /* 0x000fe4000fffe0ff */
[----:B----4-:R-:W-:Y:S01]  /*3390*/  UIADD3 UR5, UPT, UPT, UR5, 0x3f, URZ ;  /* 0x0000003f05057890 */ /* 0x010fe2000fffe0ff */
[----:B--2---:R-:W2:Y:S01]  /*33a0*/  LDS R0, [UR17+0x140] ;  /* 0x00014011ff007984 */ /* 0x004ea20008000800 */
[----:B------:R-:W-:Y:S02]  /*33b0*/  USHF.R.U32.HI UR6, URZ, 0x4, UR6 ;  /* 0x00000004ff067899 */ /* 0x000fe40008011606 */
[----:B------:R-:W-:Y:S02]  /*33c0*/  USHF.R.S32.HI UR4, URZ, 0x1f, UR5 ;  /* 0x0000001fff047899 */ /* 0x000fe40008011405 */
[----:B------:R-:W-:-:S02]  /*33d0*/  ULOP3.LUT UR6, UR6, 0x3fff, URZ, 0xc0, !UPT ;  /* 0x00003fff06067892 */ /* 0x000fc4000f8ec0ff */
[----:B------:R-:W-:Y:S02]  /*33e0*/  ULEA.HI UR4, UR4, UR5, URZ, 0x6 ;  /* 0x0000000504047291 */ /* 0x000fe4000f8f30ff */
[----:B------:R-:W-:Y:S02]  /*33f0*/  USHF.R.U32.HI UR5, URZ, 0x4, UR7 ;  /* 0x00000004ff057899 */ /* 0x000fe40008011607 */
[----:B------:R-:W-:Y:S02]  /*3400*/  USHF.R.S32.HI UR28, URZ, 0x6, UR4 ;  /* 0x00000006ff1c7899 */ /* 0x000fe40008011404 */
[----:B------:R-:W-:Y:S02]  /*3410*/  ULOP3.LUT UR5, UR5, 0x3fff, URZ, 0xc0, !UPT ;  /* 0x00003fff05057892 */ /* 0x000fe4000f8ec0ff */
[----:B------:R-:W-:Y:S02]  /*3420*/  UISETP.LT.AND UP0, UPT, UR28, 0x1, UPT ;  /* 0x000000011c00788c */ /* 0x000fe4000bf01270 */
[----:B------:R-:W-:-:S02]  /*3430*/  ULOP3.LUT UR20, UR6, 0x10000, URZ, 0xfc, !UPT ;  /* 0x0001000006147892 */ /* 0x000fc4000f8efcff */
[----:B------:R-:W-:Y:S02]  /*3440*/  USEL UR29, UR28, 0x1, !UP0 ;  /* 0x000000011c1d7887 */ /* 0x000fe4000c000000 */
[----:B------:R-:W-:Y:S02]  /*3450*/  ULOP3.LUT UR21, UR5, 0x10000, URZ, 0xfc, !UPT ;  /* 0x0001000005157892 */ /* 0x000fe4000f8efcff */
[----:B------:R-:W-:Y:S02]  /*3460*/  UIADD3 UR29, UPT, UPT, -UR29, URZ, URZ ;  /* 0x000000ff1d1d7290 */ /* 0x000fe4000fffe1ff */
[----:B-1----:R-:W-:Y:S01]  /*3470*/  UISETP.GE.AND UP4, UPT, UR8, 0x1, UPT ;  /* 0x000000010800788c */ /* 0x002fe2000bf86270 */
[----:B------:R-:W-:Y:S01]  /*3480*/  UMOV UR24, 0x0 ;  /* 0x0000000000187882 */ /* 0x000fe20000000000 */
[----:B------:R-:W-:Y:S01]  /*3490*/  UMOV UR25, 0x4400490 ;  /* 0x0440049000197882 */ /* 0x000fe20000000000 */
[----:B--2---:R-:W-:-:S15]  /*34a0*/  R2UR UR30, R0 ;  /* 0x00000000001e72ca */ /* 0x004fde00000e0000 */
.L_x_66:
[----:B------:R-:W-:Y:S02]  /*34b0*/  LEA R0, R10, UR17, 0x3 ;  /* 0x000000110a007c11 */ /* 0x000fe4000f8e18ff */
[----:B------:R-:W-:Y:S02]  /*34c0*/  SHF.L.U32 R5, R9, 0x1f, RZ ;  /* 0x0000001f09057819 */ /* 0x000fe400000006ff */
[----:B------:R-:W-:Y:S01]  /*34d0*/  PLOP3.LUT P0, PT, PT, PT, UP4, 0x80, 0x8 ;  /* 0x000000000008781c */ /* 0x000fe20003f0f048 */
[----:B------:R-:W-:Y:S01]  /*34e0*/  VIADD R3, R0, 0xa0 ;  /* 0x000000a000037836 */ /* 0x000fe20000000000 */
[----:B-1----:R-:W1:Y:S02]  /*34f0*/  SYNCS.PHASECHK.TRANS64.TRYWAIT P1, [R0+URZ+0x90], R5 ;  /* 0x00009005000075a7 */ /* 0x002e6400080211ff */
[----:B-1-3--:R-:W-:Y:S09]  /*3500*/  @!P1 BRA `(.L_x_60) ;  /* 0x0000006400989947 */ /* 0x00aff20003800000 */
.L_x_147:
[----:B------:R-:W-:Y:S01]  /*3510*/  LEA R4, R10, UR17, 0x4 ;  /* 0x000000110a047c11 */ /* 0x000fe2000f8e20ff */
[----:B------:R-:W-:Y:S01]  /*3520*/  @UP4 ULEA UR4, UR14, UR17, 0x3 ;  /* 0x000000110e044291 */ /* 0x000fe2000f8e18ff */
[----:B------:R-:W-:Y:S01]  /*3530*/  PLOP3.LUT P2, PT, PT, PT, PT, 0x80, 0x8 ;  /* 0x000000000008781c */ /* 0x000fe20003f4f070 */
[----:B------:R-:W-:Y:S01]  /*3540*/  ULEA UR23, UR22, UR17, 0x3 ;  /* 0x0000001116177291 */ /* 0x000fe2000f8e18ff */
[----:B------:R-:W-:Y:S02]  /*3550*/  PRMT R3, RZ, 0x654, R3 ;  /* 0x00000654ff037816 */ /* 0x000fe40000000003 */
[----:B-1----:R-:W1:Y:S01]  /*3560*/  LDS.128 R4, [R4+0x120] ;  /* 0x0001200004047984 */ /* 0x002e620000000c00 */
[----:B------:R-:W-:Y:S02]  /*3570*/  @P0 SHF.L.U32 R2, R8, 0x1f, RZ ;  /* 0x0000001f08020819 */ /* 0x000fe400000006ff */
[----:B------:R-:W-:Y:S01]  /*3580*/  SHF.L.U32 R0, R11, 0x1f, RZ ;  /* 0x0000001f0b007819 */ /* 0x000fe200000006ff */
[----:B------:R-:W-:Y:S01]  /*3590*/  @!PT LDS RZ, [RZ] ;  /* 0x00000000fffff984 */ /* 0x000fe20000000800 */
[----:B------:R-:W-:Y:S01]  /*35a0*/  @!PT LDS RZ, [RZ] ;  /* 0x00000000fffff984 */ /* 0x000fe20000000800 */
[----:B------:R-:W-:Y:S01]  /*35b0*/  @!PT LDS RZ, [RZ] ;  /* 0x00000000fffff984 */ /* 0x000fe20000000800 */
[----:B------:R-:W-:Y:S01]  /*35c0*/  @!PT LDS RZ, [RZ] ;  /* 0x00000000fffff984 */ /* 0x000fe20000000800 */
[----:B------:R2:W-:Y:S06]  /*35d0*/  MEMBAR.ALL.CTA ;  /* 0x0000000000007992 */ /* 0x0005ec0000008000 */
[----:B--2---:R-:W2:Y:S02]  /*35e0*/  FENCE.VIEW.ASYNC.S ;  /* 0x00000000000073c6 */ /* 0x004ea40000000000 */
[----:B--2---:R2:W-:Y:S01]  /*35f0*/  SYNCS.ARRIVE.TRANS64.RED.A1T0 RZ, [R3+URZ], RZ ;  /* 0x000000ff03ff79a7 */ /* 0x0045e200081004ff */
[----:B------:R2:W3:Y:S01]  /*3600*/  @P0 SYNCS.PHASECHK.TRANS64.TRYWAIT P2, [UR4], R2 ;  /* 0x00000002ff0005a7 */ /* 0x0004e20008041104 */
[----:B------:R-:W-:Y:S01]  /*3610*/  ULEA.HI UR4, UR22, UR22, URZ, 0x1 ;  /* 0x0000001616047291 */ /* 0x000fe2000f8f08ff */
[----:B-1----:R-:W-:-:S03]  /*3620*/  LOP3.LUT P1, RZ, R6, 0x1, RZ, 0xc0, !PT ;  /* 0x0000000106ff7812 */ /* 0x002fc6000782c0ff */
[----:B------:R-:W-:Y:S02]  /*3630*/  USHF.L.U32 UR18, UR4, 0x7, URZ ;  /* 0x0000000704127899 */ /* 0x000fe400080006ff */
[----:B------:R-:W-:Y:S02]  /*3640*/  ULOP3.LUT UR4, UR4, 0xffe, URZ, 0xc0, !UPT ;  /* 0x00000ffe04047892 */ /* 0x000fe4000f8ec0ff */
[----:B------:R-:W-:Y:S02]  /*3650*/  ULOP3.LUT UR18, UR18, 0xffffff00, URZ, 0xc0, !UPT ;  /* 0xffffff0012127892 */ /* 0x000fe4000f8ec0ff */
[----:B------:R-:W-:Y:S02]  /*3660*/  UIADD3 UR4, UPT, UPT, -UR4, UR22, URZ ;  /* 0x0000001604047290 */ /* 0x000fe4000fffe1ff */
[----:B------:R-:W-:Y:S01]  /*3670*/  UIADD3 UR18, UPT, UPT, UR30, UR18, URZ ;  /* 0x000000121e127290 */ /* 0x000fe2000fffe0ff */
[----:B------:R-:W1:Y:S03]  /*3680*/  SYNCS.PHASECHK.TRANS64.TRYWAIT P0, [UR23+0xd0], R0 ;  /* 0x0000d000ff0075a7 */ /* 0x000e660008001117 */
[----:B------:R-:W-:Y:S01]  /*3690*/  ULEA UR18, UR4, UR18, 0x14 ;  /* 0x0000001204127291 */ /* 0x000fe2000f8ea0ff */
[----:B-123--:R-:W-:Y:S11]  /*36a0*/  @!P0 BRA `(.L_x_61) ;  /* 0x0000006400448947 */ /* 0x00eff60003800000 */
.L_x_149:
[----:B------:R-:W-:Y:S01]  /*36b0*/  IADD3 R10, PT, PT, R10, 0x1, RZ ;  /* 0x000000010a0a7810 */ /* 0x000fe20007ffe0ff */
[----:B------:R-:W-:Y:S06]  /*36c0*/  BRA.U !UP4, `(.L_x_62) ;  /* 0x000000010c987547 */ /* 0x000fec000b800000 */
[----:B------:R-:W-:Y:S01]  /*36d0*/  UPLOP3.LUT UP2, UPT, UPT, UPT, UPT, 0x40, 0x4 ;  /* 0x000000000004789c */ /* 0x000fe20003f4e870 */
[----:B------:R-:W-:Y:S01]  /*36e0*/  UMOV UR16, UR29 ;  /* 0x0000001d00107c82 */ /* 0x000fe20008000000 */
[----:B------:R-:W-:Y:S01]  /*36f0*/  UMOV UR15, UR28 ;  /* 0x0000001c000f7c82 */ /* 0x000fe20008000000 */
[----:B------:R-:W-:-:S08]  /*3700*/  UMOV UR6, UR14 ;  /* 0x0000000e00067c82 */ /* 0x000fd00008000000 */
.L_x_65:
[----:B------:R-:W-:Y:S02]  /*3710*/  UIADD3 UR16, UPT, UPT, UR16, 0x1, URZ ;  /* 0x0000000110107890 */ /* 0x000fe4000fffe0ff */
[----:B--2---:R-:W-:Y:S02]  /*3720*/  ULEA UR5, UR6, UR17, 0x3 ;  /* 0x0000001106057291 */ /* 0x004fe4000f8e18ff */
[----:B------:R-:W-:Y:S01]  /*3730*/  UISETP.NE.AND UP3, UPT, UR16, URZ, UPT ;  /* 0x000000ff1000728c */ /* 0x000fe2000bf65270 */
[----:B---3--:R-:W-:Y:S10]  /*3740*/  @P2 BRA `(.L_x_63) ;  /* 0x00000000000c2947 */ /* 0x008ff40003800000 */
[----:B-1----:R-:W-:Y:S04]  /*3750*/  SHF.L.U32 R3, R8, 0x1f, RZ ;  /* 0x0000001f08037819 */ /* 0x002fe800000006ff */
[----:B------:R-:W1:Y:S02]  /*3760*/  SYNCS.PHASECHK.TRANS64.TRYWAIT P0, [UR5], R3 ;  /* 0x00000003ff0075a7 */ /* 0x000e640008001105 */
[----:B-1----:R-:W-:Y:S05]  /*3770*/  @!P0 BRA `(.L_x_64) ;  /* 0x0000006400288947 */ /* 0x002fea0003800000 */
.L_x_63:
[----:B------:R-:W-:Y:S01]  /*3780*/  UISETP.NE.AND UP0, UPT, UR15, 0x1, UPT ;  /* 0x000000010f00788c */ /* 0x000fe2000bf05270 */
[----:B------:R-:W-:Y:S01]  /*3790*/  PLOP3.LUT P2, PT, PT, PT, PT, 0x80, 0x8 ;  /* 0x000000000008781c */ /* 0x000fe20003f4f070 */
[----:B------:R-:W-:Y:S02]  /*37a0*/  UIADD3 UR4, UPT, UPT, UR6, 0x1, URZ ;  /* 0x0000000106047890 */ /* 0x000fe4000fffe0ff */
[----:B------:R-:W-:Y:S02]  /*37b0*/  ULEA UR12, UR6, UR21, 0xa ;  /* 0x00000015060c7291 */ /* 0x000fe4000f8e50ff */
[----:B------:R-:W-:Y:S01]  /*37c0*/  UISETP.NE.AND UP1, UPT, UR4, 0x4, UPT ;  /* 0x000000040400788c */ /* 0x000fe2000bf25270 */
[----:B------:R-:W-:Y:S01]  /*37d0*/  PLOP3.LUT P0, PT, PT, PT, UP0, 0x80, 0x8 ;  /* 0x000000000008781c */ /* 0x000fe20003f0f008 */
[----:B------:R-:W-:Y:S02]  /*37e0*/  UIADD3 UR10, UPT, UPT, UR12, 0x2, URZ ;  /* 0x000000020c0a7890 */ /* 0x000fe4000fffe0ff */
[----:B------:R-:W-:Y:S02]  /*37f0*/  USEL UR7, URZ, 0x1, UP1 ;  /* 0x00000001ff077887 */ /* 0x000fe40008800000 */
[----:B------:R-:W-:Y:S02]  /*3800*/  USEL UR14, UR4, URZ, UP1 ;  /* 0x000000ff040e7287 */ /* 0x000fe40008800000 */
[----:B------:R-:W-:Y:S02]  /*3810*/  UIADD3 UR15, UPT, UPT, UR15, -0x1, URZ ;  /* 0xffffffff0f0f7890 */ /* 0x000fe4000fffe0ff */
[----:B------:R-:W-:Y:S01]  /*3820*/  @UP0 ULEA UR4, UR14, UR17, 0x3 ;  /* 0x000000110e040291 */ /* 0x000fe2000f8e18ff */
[----:B------:R-:W-:Y:S01]  /*3830*/  LOP3.LUT R8, R8, UR7, RZ, 0x3c, !PT ;  /* 0x0000000708087c12 */ /* 0x000fe2000f8e3cff */
[----:B------:R-:W-:Y:S01]  /*3840*/  UIADD3 UR7, UPT, UPT, UR5, 0x20, URZ ;  /* 0x0000002005077890 */ /* 0x000fe2000fffe0ff */
[----:B------:R-:W-:Y:S02]  /*3850*/  UMOV UR13, 0x80004020 ;  /* 0x80004020000d7882 */ /* 0x000fe40000000000 */
[----:B-1----:R-:W-:Y:S01]  /*3860*/  @P0 SHF.L.U32 R0, R8, 0x1f, RZ ;  /* 0x0000001f08000819 */ /* 0x002fe200000006ff */
[----:B------:R-:W-:Y:S01]  /*3870*/  UMOV UR5, 0x80004020 ;  /* 0x8000402000057882 */ /* 0x000fe20000000000 */
[----:B------:R-:W-:Y:S01]  /*3880*/  UMOV UR11, 0x80004020 ;  /* 0x80004020000b7882 */ /* 0x000fe20000000000 */
[----:B------:R-:W-:Y:S01]  /*3890*/  UMOV UR9, 0x80004020 ;  /* 0x8000402000097882 */ /* 0x000fe20000000000 */
[----:B------:R2:W3:Y:S01]  /*38a0*/  @P0 SYNCS.PHASECHK.TRANS64.TRYWAIT P2, [UR4], R0 ;  /* 0x00000000ff0005a7 */ /* 0x0004e20008041104 */
[----:B------:R-:W-:Y:S03]  /*38b0*/  ULEA UR4, UR6, UR20, 0x8 ;  /* 0x0000001406047291 */ /* 0x000fe6000f8e40ff */
[----:B------:R-:W-:Y:S01]  /*38c0*/  UMOV UR6, UR14 ;  /* 0x0000000e00067c82 */ /* 0x000fe20008000000 */
[----:B------:R-:W-:Y:S05]  /*38d0*/  UIADD3 UR8, UPT, UPT, UR4, 0x2, URZ ;  /* 0x0000000204087890 */ /* 0x000fea000fffe0ff */
[----:B------:R2:W-:Y:S01]  /*38e0*/  UTCQMMA gdesc[UR4], gdesc[UR12], tmem[UR18], tmem[UR26], idesc[UR27], UP2 ;  /* 0x00ff1a0c040075ea */ /* 0x0005e20009000312 */
[----:B------:R-:W-:Y:S03]  /*38f0*/  UPLOP3.LUT UP2, UPT, UPT, UPT, UPT, 0x80, 0x8 ;  /* 0x000000000008789c */ /* 0x000fe60003f4f070 */
[----:B------:R2:W-:Y:S01]  /*3900*/  UTCQMMA gdesc[UR8], gdesc[UR10], tmem[UR18], tmem[UR24], idesc[UR25], UPT ;  /* 0x00ff180a080075ea */ /* 0x0005e2000b800312 */
[----:B------:R2:W-:Y:S01]  /*3910*/  UTCBAR.MULTICAST [UR7], URZ, UR19 ;  /* 0x000000ff070073e9 */ /* 0x0005e20008000813 */
[----:B------:R-:W-:Y:S06]  /*3920*/  BRA.U UP3, `(.L_x_65) ;  /* 0xfffffffd03787547 */ /* 0x000fec000b83ffff */
.L_x_62:
[----:B--2---:R-:W-:Y:S01]  /*3930*/  UIADD3 UR4, UPT, UPT, UR22, 0x1, URZ ;  /* 0x0000000116047890 */ /* 0x004fe2000fffe0ff */
[C---:B------:R-:W-:Y:S01]  /*3940*/  ISETP.NE.AND P0, PT, R10.reuse, 0x2, PT ;  /* 0x000000020a00780c */ /* 0x040fe20003f05270 */
[----:B------:R-:W-:Y:S02]  /*3950*/  UIADD3 UR5, UPT, UPT, UR23, 0xb0, URZ ;  /* 0x000000b017057890 */ /* 0x000fe4000fffe0ff */
[----:B------:R-:W-:Y:S01]  /*3960*/  UISETP.NE.AND UP0, UPT, UR4, 0x4, UPT ;  /* 0x000000040400788c */ /* 0x000fe2000bf05270 */
[----:B-1----:R-:W-:Y:S02]  /*3970*/  SEL R0, RZ, 0x1, P0 ;  /* 0x00000001ff007807 */ /* 0x002fe40000000000 */
[----:B------:R-:W-:Y:S01]  /*3980*/  SEL R10, R10, RZ, P0 ;  /* 0x000000ff0a0a7207 */ /* 0x000fe20000000000 */
[----:B------:R-:W-:Y:S01]  /*3990*/  USEL UR6, URZ, 0x1, UP0 ;  /* 0x00000001ff067887 */ /* 0x000fe20008000000 */
[----:B------:R-:W-:Y:S01]  /*39a0*/  LOP3.LUT R9, R9, R0, RZ, 0x3c, !PT ;  /* 0x0000000009097212 */ /* 0x000fe200078e3cff */
[----:B------:R-:W-:Y:S01]  /*39b0*/  USEL UR22, UR4, URZ, UP0 ;  /* 0x000000ff04167287 */ /* 0x000fe20008000000 */
[----:B------:R1:W-:Y:S03]  /*39c0*/  UTCBAR [UR5], URZ ;  /* 0x000000ff050073e9 */ /* 0x0003e600080000ff */
[----:B------:R-:W-:Y:S01]  /*39d0*/  LOP3.LUT R11, R11, UR6, RZ, 0x3c, !PT ;  /* 0x000000060b0b7c12 */ /* 0x000fe2000f8e3cff */
[----:B------:R-:W-:Y:S07]  /*39e0*/  @P1 BRA `(.L_x_66) ;  /* 0xfffffff800b01947 */ /* 0x000fee000383ffff */
[----:B------:R-:W2:Y:S01]  /*39f0*/  S2UR UR8, SR_CgaCtaId ;  /* 0x00000000000879c3 */ /* 0x000ea20000008800 */
[----:B------:R-:W-:Y:S01]  /*3a00*/  ELECT P0, URZ, PT ;  /* 0x0000000000ff782f */ /* 0x000fe20003800000 */
[----:B------:R-:W-:Y:S01]  /*3a10*/  IMAD.MOV.U32 R0, RZ, RZ, 0x1 ;  /* 0x00000001ff007424 */ /* 0x000fe200078e00ff */
[----:B------:R-:W-:Y:S01]  /*3a20*/  UIADD3 UR17, UPT, UPT, UR17, 0xd0, URZ ;  /* 0x000000d011117890 */ /* 0x000fe2000fffe0ff */
[----:B------:R-:W-:Y:S01]  /*3a30*/  SHF.L.U32 R3, R11, 0x1f, RZ ;  /* 0x0000001f0b037819 */ /* 0x000fe200000006ff */
[----:B------:R-:W-:-:S03]  /*3a40*/  UMOV UR4, 0x40 ;  /* 0x0000004000047882 */ /* 0x000fc60000000000 */
[----:B------:R-:W-:Y:S01]  /*3a50*/  UVIRTCOUNT.DEALLOC.SMPOOL 0x80 ;  /* 0x000000800000784c */ /* 0x000fe20000000000 */
[----:B--2---:R-:W-:Y:S02]  /*3a60*/  ULEA UR8, UR8, UR4, 0x18 ;  /* 0x0000000408087291 */ /* 0x004fe4000f8ec0ff */
[----:B------:R-:W-:-:S07]  /*3a70*/  ULEA UR4, UR22, UR17, 0x3 ;  /* 0x0000001116047291 */ /* 0x000fce000f8e18ff */
[----:B------:R2:W-:Y:S02]  /*3a80*/  @P0 STS.U8 [UR8+0x1c], R0 ;  /* 0x00001c00ff000988 */ /* 0x0005e40008000008 */
[----:B------:R-:W4:Y:S02]  /*3a90*/  SYNCS.PHASECHK.TRANS64.TRYWAIT P0, [UR4], R3 ;  /* 0x00000003ff0075a7 */ /* 0x000f240008001104 */
[----:B--2-4-:R-:W-:Y:S05]  /*3aa0*/  @!P0 BRA `(.L_x_67) ;  /* 0x0000006000748947 */ /* 0x014fea0003800000 */
.L_x_152:
[----:B------:R-:W-:-:S04]  /*3ab0*/  UIADD3 UR4, UPT, UPT, UR22, 0x1, URZ ;  /* 0x0000000116047890 */ /* 0x000fc8000fffe0ff */
[----:B------:R-:W-:-:S04]  /*3ac0*/  UISETP.NE.AND UP0, UPT, UR4, 0x4, UPT ;  /* 0x000000040400788c */ /* 0x000fc8000bf05270 */
[----:B------:R-:W-:Y:S02]  /*3ad0*/  USEL UR6, URZ, 0x1, UP0 ;  /* 0x00000001ff067887 */ /* 0x000fe40008000000 */
[----:B------:R-:W-:-:S04]  /*3ae0*/  USEL UR4, UR4, URZ, UP0 ;  /* 0x000000ff04047287 */ /* 0x000fc80008000000 */
[----:B-1----:R-:W-:Y:S01]  /*3af0*/  ULEA UR5, UR4, UR17, 0x3 ;  /* 0x0000001104057291 */ /* 0x002fe2000f8e18ff */
[----:B------:R-:W-:-:S04]  /*3b00*/  LOP3.LUT R2, R11, UR6, RZ, 0x3c, !PT ;  /* 0x000000060b027c12 */ /* 0x000fc8000f8e3cff */
[----:B--2---:R-:W-:-:S04]  /*3b10*/  SHF.L.U32 R3, R2, 0x1f, RZ ;  /* 0x0000001f02037819 */ /* 0x004fc800000006ff */
[----:B------:R-:W1:Y:S02]  /*3b20*/  SYNCS.PHASECHK.TRANS64.TRYWAIT P0, [UR5], R3 ;  /* 0x00000003ff0075a7 */ /* 0x000e640008001105 */
[----:B-1----:R-:W-:Y:S05]  /*3b30*/  @!P0 BRA `(.L_x_68) ;  /* 0x0000006000688947 */ /* 0x002fea0003800000 */
.L_x_154:
        /* <DEDUP_REMOVED lines=9> */
.L_x_156:
[----:B------:R-:W-:-:S04]  /*3bd0*/  UIADD3 UR4, UPT, UPT, UR4, 0x1, URZ ;  /* 0x0000000104047890 */ /* 0x000fc8000fffe0ff */
[----:B------:R-:W-:-:S04]  /*3be0*/  UISETP.NE.AND UP0, UPT, UR4, 0x4, UPT ;  /* 0x000000040400788c */ /* 0x000fc8000bf05270 */
[----:B------:R-:W-:Y:S02]  /*3bf0*/  USEL UR5, URZ, 0x1, UP0 ;  /* 0x00000001ff057887 */ /* 0x000fe40008000000 */
[----:B------:R-:W-:-:S04]  /*3c00*/  USEL UR4, UR4, URZ, UP0 ;  /* 0x000000ff04047287 */ /* 0x000fc80008000000 */
[----:B------:R-:W-:Y:S01]  /*3c10*/  ULEA UR4, UR4, UR17, 0x3 ;  /* 0x0000001104047291 */ /* 0x000fe2000f8e18ff */
[----:B-1----:R-:W-:-:S04]  /*3c20*/  LOP3.LUT R3, R2, UR5, RZ, 0x3c, !PT ;  /* 0x0000000502037c12 */ /* 0x002fc8000f8e3cff */
[----:B------:R-:W-:-:S04]  /*3c30*/  SHF.L.U32 R3, R3, 0x1f, RZ ;  /* 0x0000001f03037819 */ /* 0x000fc800000006ff */
[----:B------:R-:W1:Y:S02]  /*3c40*/  SYNCS.PHASECHK.TRANS64.TRYWAIT P0, [UR4], R3 ;  /* 0x00000003ff0075a7 */ /* 0x000e640008001104 */
[----:B-1----:R-:W-:Y:S05]  /*3c50*/  @!P0 BRA `(.L_x_70) ;  /* 0x0000006000508947 */ /* 0x002fea0003800000 */
.L_x_158:
[----:B------:R-:W-:Y:S01]  /*3c60*/  NOP ;  /* 0x0000000000007918 */ /* 0x000fe20000000000 */
[----:B-1----:R-:W1:Y:S01]  /*3c70*/  LDS R0, [UR8+0x14] ;  /* 0x00001408ff007984 */ /* 0x002e620008000800 */
[----:B------:R-:W-:Y:S01]  /*3c80*/  ULOP3.LUT UR4, UR30, 0xffff, URZ, 0xc0, !UPT ;  /* 0x0000ffff1e047892 */ /* 0x000fe2000f8ec0ff */
[----:B------:R-:W-:Y:S01]  /*3c90*/  UMOV UR5, 0xffff ;  /* 0x0000ffff00057882 */ /* 0x000fe20000000000 */
[----:B------:R-:W-:Y:S02]  /*3ca0*/  UMOV UR6, 0x1 ;  /* 0x0000000100067882 */ /* 0x000fe40000000000 */
[----:B------:R-:W-:-:S04]  /*3cb0*/  USHF.R.U32.HI UR4, URZ, 0x5, UR4 ;  /* 0x00000005ff047899 */ /* 0x000fc80008011604 */
[----:B------:R-:W-:Y:S02]  /*3cc0*/  USHF.L.U32 UR5, UR5, UR4, URZ ;  /* 0x0000000405057299 */ /* 0x000fe400080006ff */
[----:B------:R-:W-:-:S04]  /*3cd0*/  USHF.L.U32 UR4, UR6, UR4, URZ ;  /* 0x0000000406047299 */ /* 0x000fc800080006ff */
[----:B-1----:R-:W-:-:S04]  /*3ce0*/  LOP3.LUT R0, R0, UR5, RZ, 0xc0, !PT ;  /* 0x0000000500007c12 */ /* 0x002fc8000f8ec0ff */
[----:B------:R-:W-:-:S13]  /*3cf0*/  ISETP.NE.AND P0, PT, R0, UR5, PT ;  /* 0x0000000500007c0c */ /* 0x000fda000bf05270 */
[----:B------:R-:W-:Y:S05]  /*3d00*/  @P0 BRA `(.L_x_71) ;  /* 0x0000000000580947 */ /* 0x000fea0003800000 */
[----:B------:R-:W1:Y:S02]  /*3d10*/  LDS R0, [UR8+0x18] ;  /* 0x00001808ff007984 */ /* 0x000e640008000800 */
[----:B-1----:R-:W-:-:S04]  /*3d20*/  LOP3.LUT R0, R0, UR4, RZ, 0xc0, !PT ;  /* 0x0000000400007c12 */ /* 0x002fc8000f8ec0ff */
[----:B------:R-:W-:-:S13]  /*3d30*/  ISETP.NE.AND P0, PT, R0, UR4, PT ;  /* 0x0000000400007c0c */ /* 0x000fda000bf05270 */
[----:B------:R-:W-:Y:S05]  /*3d40*/  @P0 BRA `(.L_x_72) ;  /* 0x00000000003c0947 */ /* 0x000fea0003800000 */
[----:B------:R-:W1:Y:S01]  /*3d50*/  S2R R2, SR_LANEID ;  /* 0x0000000000027919 */ /* 0x000e620000000000 */
[----:B------:R-:W-:Y:S01]  /*3d60*/  ULOP3.LUT UR5, URZ, UR5, URZ, 0x33, !UPT ;  /* 0x00000005ff057292 */ /* 0x000fe2000f8e33ff */
[----:B------:R-:W-:Y:S01]  /*3d70*/  LOP3.LUT R4, RZ, UR4, RZ, 0x33, !PT ;  /* 0x00000004ff047c12 */ /* 0x000fe2000f8e33ff */
[----:B------:R-:W-:Y:S02]  /*3d80*/  VOTEU.ANY UR4, UPT, PT ;  /* 0x0000000000047886 */ /* 0x000fe400038e0100 */
[----:B------:R-:W-:Y:S01]  /*3d90*/  UFLO.U32 UR4, UR4 ;  /* 0x00000004000472bd */ /* 0x000fe200080e0000 */
[----:B------:R-:W2:Y:S01]  /*3da0*/  REDUX UR6, R4 ;  /* 0x00000000040673c4 */ /* 0x000ea20000000000 */
[----:B------:R-:W-:-:S06]  /*3db0*/  IMAD.U32 R0, RZ, RZ, UR5 ;  /* 0x00000005ff007e24 */ /* 0x000fcc000f8e00ff */
[----:B------:R4:W-:Y:S01]  /*3dc0*/  UTCATOMSWS.AND URZ, UR5 ;  /* 0x0000000500ff79e3 */ /* 0x0009e20008000000 */
[----:B------:R-:W3:Y:S01]  /*3dd0*/  REDUX UR7, R0 ;  /* 0x00000000000773c4 */ /* 0x000ee20000000000 */
[----:B-1----:R-:W-:Y:S01]  /*3de0*/  ISETP.EQ.U32.AND P0, PT, R2, UR4, PT ;  /* 0x0000000402007c0c */ /* 0x002fe2000bf02070 */
[----:B--2---:R-:W-:Y:S01]  /*3df0*/  IMAD.U32 R2, RZ, RZ, UR6 ;  /* 0x00000006ff027e24 */ /* 0x004fe2000f8e00ff */
[----:B---3--:R-:W-:-:S11]  /*3e00*/  MOV R3, UR7 ;  /* 0x0000000700037c02 */ /* 0x008fd60008000f00 */
[----:B------:R4:W-:Y:S04]  /*3e10*/  @P0 ATOMS.AND RZ, [UR8+0x14], R3 ;  /* 0x00001403ffff098c */ /* 0x0009e8000a800008 */
[----:B------:R4:W-:Y:S01]  /*3e20*/  @P0 ATOMS.AND RZ, [UR8+0x18], R2 ;  /* 0x00001802ffff098c */ /* 0x0009e2000a800008 */
[----:B------:R-:W-:Y:S05]  /*3e30*/  BRA `(.L_x_73) ;  /* 0x0000000000147947 */ /* 0x000fea0003800000 */
.L_x_72:
[----:B------:R-:W-:Y:S02]  /*3e40*/  MOV R2, 0x3e60 ;  /* 0x00003e6000027802 */ /* 0x000fe40000000f00 */
[----:B---3-5:R-:W-:Y:S05]  /*3e50*/  CALL.REL.NOINC `($__internal_0_$__cuda_sm10x_tcgen05_guardrail_trap_col_being_dealloced_not_returned_by_alloc) ;  /* 0x0000006400347944 */ /* 0x028fea0003c00000 */
[----:B------:R-:W-:Y:S05]  /*3e60*/  BRA `(.L_x_73) ;  /* 0x0000000000087947 */ /* 0x000fea0003800000 */
.L_x_71:
[----:B------:R-:W-:Y:S02]  /*3e70*/  MOV R2, 0x3e90 ;  /* 0x00003e9000027802 */ /* 0x000fe40000000f00 */
[----:B---3-5:R-:W-:Y:S05]  /*3e80*/  CALL.REL.NOINC `($__internal_2_$__cuda_sm10x_tcgen05_guardrail_trap_unallocated_columns_being_dealloced) ;  /* 0x0000006400407944 */ /* 0x028fea0003c00000 */
.L_x_73:
[----:B------:R-:W-:Y:S01]  /*3e90*/  NOP ;  /* 0x0000000000007918 */ /* 0x000fe20000000000 */
[----:B----4-:R-:W-:Y:S05]  /*3ea0*/  EXIT ;  /* 0x000000000000794d */ /* 0x010fea0003800000 */
.L_x_55:
[----:B------:R-:W-:-:S09]  /*3eb0*/  UISETP.NE.OR UP0, UPT, UR17, 0x3, !UP3 ;  /* 0x000000031100788c */ /* 0x000fd2000df05670 */
[----:B------:R-:W-:Y:S05]  /*3ec0*/  BRA.U UP0, `(.L_x_74) ;  /* 0x0000001100587547 */ /* 0x000fea000b800000 */
[----:B------:R-:W2:Y:S01]  /*3ed0*/  S2UR UR10, SR_CgaCtaId ;  /* 0x00000000000a79c3 */ /* 0x000ea20000008800 */
[----:B------:R-:W3:Y:S01]  /*3ee0*/  LDCU UR31, c[0x0][0x370] ;  /* 0x00006e00ff1f77ac */ /* 0x000ee20008000800 */
[----:B------:R-:W-:Y:S02]  /*3ef0*/  HFMA2 R13, -RZ, RZ, 0, 0 ;  /* 0x00000000ff0d7431 */ /* 0x000fe400000001ff */
[----:B------:R-:W-:Y:S01]  /*3f00*/  IMAD.MOV.U32 R15, RZ, RZ, 0x1 ;  /* 0x00000001ff0f7424 */ /* 0x000fe200078e00ff */
[----:B------:R-:W-:Y:S01]  /*3f10*/  MOV R7, 0x1000 ;  /* 0x0000100000077802 */ /* 0x000fe20000000f00 */
[----:B------:R-:W3:Y:S01]  /*3f20*/  LDCU.128 UR44, c[0x0][0xb10] ;  /* 0x00016200ff2c77ac */ /* 0x000ee20008000c00 */
[----:B------:R-:W-:Y:S01]  /*3f30*/  IMAD.MOV.U32 R14, RZ, RZ, RZ ;  /* 0x000000ffff0e7224 */ /* 0x000fe200078e00ff */
[----:B------:R-:W4:Y:S01]  /*3f40*/  LDC.64 R16, c[0x0][0x348] ;  /* 0x0000d200ff107b82 */ /* 0x000f220000000a00 */
[----:B------:R-:W1:Y:S01]  /*3f50*/  LDCU UR30, c[0x0][0x374] ;  /* 0x00006e80ff1e77ac */ /* 0x000e620008000800 */
[----:B------:R-:W2:Y:S06]  /*3f60*/  LDCU UR15, c[0x0][0xb0c] ;  /* 0x00016180ff0f77ac */ /* 0x000eac0008000800 */
[----:B------:R-:W4:Y:S01]  /*3f70*/  LDC.64 R2, c[0x0][0x888] ;  /* 0x00022200ff027b82 */ /* 0x000f220000000a00 */
[----:B------:R-:W4:Y:S01]  /*3f80*/  LDCU UR49, c[0x0][0xb20] ;  /* 0x00016400ff3177ac */ /* 0x000f220008000800 */
[----:B------:R-:W4:Y:S06]  /*3f90*/  LDCU UR4, c[0x0][0xb30] ;  /* 0x00016600ff0477ac */ /* 0x000f2c0008000800 */
[----:B------:R-:W4:Y:S01]  /*3fa0*/  LDC.64 R4, c[0x0][0x890] ;  /* 0x00022400ff047b82 */ /* 0x000f220000000a00 */
[----:B------:R-:W-:Y:S01]  /*3fb0*/  UMOV UR21, 0x400 ;  /* 0x0000040000157882 */ /* 0x000fe20000000000 */
[----:B---3--:R-:W-:-:S02]  /*3fc0*/  UIMAD.WIDE.U32 UR6, UR31, UR44, URZ ;  /* 0x0000002c1f0672a5 */ /* 0x008fc4000f8e00ff */
[----:B-1----:R-:W-:Y:S02]  /*3fd0*/  UIMAD.WIDE.U32 UR8, UR30, UR47, URZ ;  /* 0x0000002f1e0872a5 */ /* 0x002fe4000f8e00ff */
[----:B--2---:R-:W-:Y:S02]  /*3fe0*/  ULEA UR21, UR10, UR21, 0x18 ;  /* 0x000000150a157291 */ /* 0x004fe4000f8ec0ff */
[----:B------:R-:W-:Y:S02]  /*3ff0*/  UPLOP3.LUT UP3, UPT, UPT, UPT, UPT, 0x40, 0x4 ;  /* 0x000000000004789c */ /* 0x000fe40003f6e870 */
[----:B------:R-:W-:Y:S02]  /*4000*/  UIADD3 UR37, UPT, UPT, UR21, 0x58, URZ ;  /* 0x0000005815257890 */ /* 0x000fe4000fffe0ff */
[----:B------:R-:W-:Y:S02]  /*4010*/  UIADD3 UR33, UPT, UPT, UR21, 0x40, URZ ;  /* 0x0000004015217890 */ /* 0x000fe4000fffe0ff */
[----:B------:R-:W-:-:S02]  /*4020*/  UIADD3 UR25, UPT, UPT, UR21, 0x48, URZ ;  /* 0x0000004815197890 */ /* 0x000fc4000fffe0ff */
[----:B------:R-:W-:Y:S01]  /*4030*/  UIADD3 UR17, UPT, UPT, UR21, 0x50, URZ ;  /* 0x0000005015117890 */ /* 0x000fe2000fffe0ff */
[----:B------:R-:W-:Y:S01]  /*4040*/  UMOV UR6, UR7 ;  /* 0x0000000700067c82 */ /* 0x000fe20008000000 */
[----:B------:R-:W-:Y:S01]  /*4050*/  UMOV UR41, UR9 ;  /* 0x0000000900297c82 */ /* 0x000fe20008000000 */
[----:B------:R-:W-:Y:S02]  /*4060*/  UISETP.GE.AND UP0, UPT, UR42, 0x1, UPT ;  /* 0x000000012a00788c */ /* 0x000fe4000bf06270 */
[----:B------:R-:W-:Y:S01]  /*4070*/  UISETP.NE.AND UP4, UPT, UR42, 0x1, UPT ;  /* 0x000000012a00788c */ /* 0x000fe2000bf85270 */
[----:B------:R-:W1:Y:S01]  /*4080*/  LDCU.64 UR22, c[0x0][0xb28] ;  /* 0x00016500ff1677ac */ /* 0x000e620008000a00 */
[----:B------:R-:W-:Y:S02]  /*4090*/  UISETP.NE.AND UP6, UPT, UR15, 0x1, UPT ;  /* 0x000000010f00788c */ /* 0x000fe4000bfc5270 */
[----:B------:R-:W-:Y:S02]  /*40a0*/  UISETP.NE.AND UP5, UPT, UR46, 0x1, UPT ;  /* 0x000000012e00788c */ /* 0x000fe4000bfa5270 */
[----:B------:R-:W-:-:S02]  /*40b0*/  UPRMT UR37, UR10, 0x654, UR37 ;  /* 0x000006540a257896 */ /* 0x000fc40008000025 */
[----:B------:R-:W-:Y:S02]  /*40c0*/  USHF.R.U32.HI UR43, URZ, UR45, UR6 ;  /* 0x0000002dff2b7299 */ /* 0x000fe40008011606 */
[----:B------:R-:W-:Y:S02]  /*40d0*/  UPRMT UR40, UR10, 0x654, UR33 ;  /* 0x000006540a287896 */ /* 0x000fe40008000021 */
[----:B------:R-:W-:Y:S02]  /*40e0*/  UPRMT UR39, UR10, 0x654, UR25 ;  /* 0x000006540a277896 */ /* 0x000fe40008000019 */
[----:B------:R-:W-:Y:S02]  /*40f0*/  UPRMT UR38, UR10, 0x654, UR17 ;  /* 0x000006540a267896 */ /* 0x000fe40008000011 */
[----:B----4-:R-:W-:Y:S02]  /*4100*/  USHF.R.U32.HI UR41, URZ, UR49, UR41 ;  /* 0x00000031ff297299 */ /* 0x010fe40008011629 */
[----:B------:R-:W-:-:S11]  /*4110*/  UISETP.NE.AND UP2, UPT, UR4, 0x1, UPT ;  /* 0x000000010400788c */ /* 0x000fd6000bf45270 */
.L_x_85:
[C---:B------:R-:W-:Y:S02]  /*4120*/  LEA R12, R14.reuse, UR21, 0x3 ;  /* 0x000000150e0c7c11 */ /* 0x040fe4000f8e18ff */
[----:B------:R-:W-:Y:S02]  /*4130*/  SHF.L.U32 R9, R13, 0x1f, RZ ;  /* 0x0000001f0d097819 */ /* 0x000fe400000006ff */
[----:B------:R-:W-:Y:S02]  /*4140*/  LEA R10, R14, UR21, 0x4 ;  /* 0x000000150e0a7c11 */ /* 0x000fe4000f8e20ff */
[----:B--2---:R-:W2:Y:S02]  /*4150*/  SYNCS.PHASECHK.TRANS64.TRYWAIT P0, [R12+URZ+0x90], R9 ;  /* 0x000090090c0075a7 */ /* 0x004ea400080011ff */
[----:B--2---:R-:W-:Y:S05]  /*4160*/  @!P0 BRA `(.L_x_75) ;  /* 0x0000005c00248947 */ /* 0x004fea0003800000 */
.L_x_159:
[----:B--2---:R-:W2:Y:S01]  /*4170*/  LDS.128 R8, [R10+0x120] ;  /* 0x000120000a087984 */ /* 0x004ea20000000c00 */
[----:B------:R-:W-:Y:S01]  /*4180*/  UISETP.GE.AND UP0, UPT, UR42, 0x1, UPT ;  /* 0x000000012a00788c */ /* 0x000fe2000bf06270 */
[----:B------:R-:W-:Y:S01]  /*4190*/  @!PT LDS RZ, [RZ] ;  /* 0x00000000fffff984 */ /* 0x000fe20000000800 */
[----:B------:R-:W-:Y:S01]  /*41a0*/  @!PT LDS RZ, [RZ] ;  /* 0x00000000fffff984 */ /* 0x000fe20000000800 */
[----:B------:R-:W-:Y:S01]  /*41b0*/  @!PT LDS RZ, [RZ] ;  /* 0x00000000fffff984 */ /* 0x000fe20000000800 */
[----:B------:R-:W-:Y:S01]  /*41c0*/  @!PT LDS RZ, [RZ] ;  /* 0x00000000fffff984 */ /* 0x000fe20000000800 */
[----:B------:R3:W-:Y:S06]  /*41d0*/  MEMBAR.ALL.CTA ;  /* 0x0000000000007992 */ /* 0x0007ec0000008000 */
[----:B---3--:R-:W3:Y:S01]  /*41e0*/  FENCE.VIEW.ASYNC.S ;  /* 0x00000000000073c6 */ /* 0x008ee20000000000 */
[----:B--2---:R-:W-:Y:S11]  /*41f0*/  LOP3.LUT P0, RZ, R10, 0x1, RZ, 0xc0, !PT ;  /* 0x000000010aff7812 */ /* 0x004ff6000780c0ff */
[----:B------:R-:W-:Y:S02]  /*4200*/  @!UPT UIADD3 URZ, UPT, UPT, URZ, URZ, URZ ;  /* 0x000000fffffff290 */ /* 0x000fe4000fffe0ff */
[----:B---3--:R-:W-:Y:S01]  /*4210*/  VOTEU.ANY UP1, P0 ;  /* 0x0000000000ff7886 */ /* 0x008fe20000020100 */
[----:B------:R-:W-:Y:S11]  /*4220*/  PLOP3.LUT P0, PT, PT, PT, UP1, 0x80, 0x8 ;  /* 0x000000000008781c */ /* 0x000ff60003f0f018 */
[----:B------:R-:W-:Y:S02]  /*4230*/  @!UPT UIADD3 URZ, UPT, UPT, URZ, URZ, URZ ;  /* 0x000000fffffff290 */ /* 0x000fe4000fffe0ff */
[----:B------:R-:W-:Y:S02]  /*4240*/  @P0 SHF.R.U32.HI R0, RZ, 0x10, R9 ;  /* 0x00000010ff000819 */ /* 0x000fe40000011609 */
[----:B------:R-:W-:Y:S02]  /*4250*/  @P0 MOV R6, R8 ;  /* 0x0000000800060202 */ /* 0x000fe40000000f00 */
[----:B------:R-:W-:Y:S01]  /*4260*/  @P0 R2UR UR4, R0 ;  /* 0x00000000000402ca */ /* 0x000fe200000e0000 */
[----:B------:R-:W-:Y:S01]  /*4270*/  VIADD R0, R12, 0xa0 ;  /* 0x000000a00c007836 */ /* 0x000fe20000000000 */
[----:B------:R-:W-:Y:S02]  /*4280*/  @P0 LOP3.LUT R8, R9, 0xffff, RZ, 0xc0, !PT ;  /* 0x0000ffff09080812 */ /* 0x000fe400078ec0ff */
[----:B------:R-:W-:Y:S02]  /*4290*/  @P0 R2UR UR6, R6 ;  /* 0x00000000060602ca */ /* 0x000fe400000e0000 */
[----:B------:R-:W-:Y:S02]  /*42a0*/  PRMT R0, RZ, 0x654, R0 ;  /* 0x00000654ff007816 */ /* 0x000fe40000000000 */
[----:B------:R-:W-:Y:S02]  /*42b0*/  @P0 R2UR UR5, R8 ;  /* 0x00000000080502ca */ /* 0x000fe400000e0000 */
[----:B------:R2:W-:Y:S03]  /*42c0*/  SYNCS.ARRIVE.TRANS64.RED.A1T0 RZ, [R0+URZ], RZ ;  /* 0x000000ff00ff79a7 */ /* 0x0005e600081004ff */
[----:B------:R-:W-:Y:S04]  /*42d0*/  @UP1 UMOV UR29, UR4 ;  /* 0x00000004001d1c82 */ /* 0x000fe80008000000 */
[----:B------:R-:W-:Y:S04]  /*42e0*/  @UP1 UMOV UR14, UR6 ;  /* 0x00000006000e1c82 */ /* 0x000fe80008000000 */
[----:B------:R-:W-:Y:S01]  /*42f0*/  @UP1 UMOV UR13, UR5 ;  /* 0x00000005000d1c82 */ /* 0x000fe20008000000 */
[----:B------:R-:W-:Y:S05]  /*4300*/  BRA.U !UP0, `(.L_x_76) ;  /* 0x0000000108a47547 */ /* 0x000fea000b800000 */
[----:B------:R-:W-:Y:S02]  /*4310*/  UIMAD.WIDE.U32 UR18, UR13, UR47, URZ ;  /* 0x0000002f0d1272a5 */ /* 0x000fe4000f8e00ff */
[----:B------:R-:W-:Y:S02]  /*4320*/  UIMAD.WIDE.U32 UR26, UR14, UR44, URZ ;  /* 0x0000002c0e1a72a5 */ /* 0x000fe4000f8e00ff */
[----:B------:R-:W-:Y:S02]  /*4330*/  USEL UR4, UR30, UR41, !UP5 ;  /* 0x000000291e047287 */ /* 0x000fe4000e800000 */
[----:B------:R-:W-:Y:S02]  /*4340*/  USEL UR7, UR31, UR43, !UP6 ;  /* 0x0000002b1f077287 */ /* 0x000fe4000f000000 */
[----:B-1----:R-:W-:Y:S02]  /*4350*/  UIMAD.WIDE.U32 UR8, UR4, UR22, URZ ;  /* 0x00000016040872a5 */ /* 0x002fe4000f8e00ff */
[----:B------:R-:W-:Y:S01]  /*4360*/  UIMAD.WIDE.U32 UR10, UR7, UR22, URZ ;  /* 0x00000016070a72a5 */ /* 0x000fe2000f8e00ff */
[----:B------:R-:W-:Y:S02]  /*4370*/  UMOV UR5, UR19 ;  /* 0x0000001300057c82 */ /* 0x000fe40008000000 */
[----:B------:R-:W-:Y:S03]  /*4380*/  USHF.R.U32.HI UR6, URZ, UR49, UR5 ;  /* 0x00000031ff067299 */ /* 0x000fe60008011605 */
[----:B------:R-:W-:Y:S01]  /*4390*/  UMOV UR5, UR27 ;  /* 0x0000001b00057c82 */ /* 0x000fe20008000000 */
[----:B------:R-:W-:Y:S02]  /*43a0*/  USEL UR6, UR13, UR6, !UP5 ;  /* 0x000000060d067287 */ /* 0x000fe4000e800000 */
[----:B------:R-:W-:Y:S03]  /*43b0*/  USHF.R.U32.HI UR12, URZ, UR45, UR5 ;  /* 0x0000002dff0c7299 */ /* 0x000fe60008011605 */
[----:B------:R-:W-:Y:S02]  /*43c0*/  UMOV UR5, UR9 ;  /* 0x0000000900057c82 */ /* 0x000fe40008000000 */
[----:B------:R-:W-:Y:S03]  /*43d0*/  @UP4 USHF.R.U32.HI UR4, URZ, UR23, UR5 ;  /* 0x00000017ff044299 */ /* 0x000fe60008011605 */
[----:B------:R-:W-:Y:S01]  /*43e0*/  UMOV UR5, UR11 ;  /* 0x0000000b00057c82 */ /* 0x000fe20008000000 */
[----:B------:R-:W-:Y:S02]  /*43f0*/  UIMAD UR4, UR42, UR4, URZ ;  /* 0x000000042a0472a4 */ /* 0x000fe4000f8e02ff */
[----:B------:R-:W-:Y:S02]  /*4400*/  @UP4 USHF.R.U32.HI UR7, URZ, UR23, UR5 ;  /* 0x00000017ff074299 */ /* 0x000fe40008011605 */
[----:B------:R-:W-:Y:S02]  /*4410*/  UIMAD.WIDE.U32 UR10, UR6, UR22, URZ ;  /* 0x00000016060a72a5 */ /* 0x000fe4000f8e00ff */
[----:B------:R-:W-:Y:S02]  /*4420*/  USEL UR5, UR14, UR12, !UP6 ;  /* 0x0000000c0e057287 */ /* 0x000fe4000f000000 */
[----:B------:R-:W-:Y:S02]  /*4430*/  UIMAD UR8, UR42, UR7, URZ ;  /* 0x000000072a0872a4 */ /* 0x000fe4000f8e02ff */
[----:B------:R-:W-:Y:S03]  /*4440*/  UISETP.GE.AND UP0, UPT, UR6, UR4, UPT ;  /* 0x000000040600728c */ /* 0x000fe6000bf06270 */
[----:B------:R-:W-:Y:S01]  /*4450*/  UMOV UR4, UR11 ;  /* 0x0000000b00047c82 */ /* 0x000fe20008000000 */
[----:B------:R-:W-:Y:S02]  /*4460*/  UISETP.GE.OR UP0, UPT, UR5, UR8, UP0 ;  /* 0x000000080500728c */ /* 0x000fe40008706670 */
[----:B------:R-:W-:Y:S02]  /*4470*/  USHF.R.U32.HI UR4, URZ, UR23, UR4 ;  /* 0x00000017ff047299 */ /* 0x000fe40008011604 */
[----:B------:R-:W-:Y:S02]  /*4480*/  UIMAD.WIDE.U32 UR8, UR5, UR22, URZ ;  /* 0x00000016050872a5 */ /* 0x000fe4000f8e00ff */
[----:B------:R-:W-:Y:S04]  /*4490*/  USEL UR10, UR6, UR4, !UP4 ;  /* 0x00000004060a7287 */ /* 0x000fe8000e000000 */
[----:B------:R-:W-:Y:S01]  /*44a0*/  UIADD3 UR11, UPT, UPT, -UR10, URZ, URZ ;  /* 0x000000ff0a0b7290 */ /* 0x000fe2000fffe1ff */
[----:B------:R-:W-:Y:S02]  /*44b0*/  @!UP0 UMOV UR4, UR9 ;  /* 0x0000000900048c82 */ /* 0x000fe40008000000 */
[----:B------:R-:W-:Y:S02]  /*44c0*/  @!UP0 USHF.R.U32.HI UR4, URZ, UR23, UR4 ;  /* 0x00000017ff048299 */ /* 0x000fe40008011604 */
[----:B------:R-:W-:Y:S02]  /*44d0*/  UIMAD UR8, UR42, UR11, UR6 ;  /* 0x0000000b2a0872a4 */ /* 0x000fe4000f8e0206 */
[----:B------:R-:W-:Y:S04]  /*44e0*/  @!UP0 USEL UR4, UR5, UR4, !UP4 ;  /* 0x0000000405048287 */ /* 0x000fe8000e000000 */
[----:B------:R-:W-:Y:S02]  /*44f0*/  @!UP0 UIMAD UR8, UR7, UR8, UR4 ;  /* 0x00000008070882a4 */ /* 0x000fe4000f8e0204 */
[----:B------:R-:W-:Y:S02]  /*4500*/  @!UP0 UIADD3 UR9, UPT, UPT, UR10, -UR4, URZ ;  /* 0x800000040a098290 */ /* 0x000fe4000fffe0ff */
[----:B------:R-:W-:Y:S02]  /*4510*/  UIADD3 UR4, UPT, UPT, -UR5, URZ, URZ ;  /* 0x000000ff05047290 */ /* 0x000fe4000fffe1ff */
[----:B------:R-:W-:Y:S02]  /*4520*/  UIADD3 UR7, UPT, UPT, -UR6, URZ, URZ ;  /* 0x000000ff06077290 */ /* 0x000fe4000fffe1ff */
[----:B------:R-:W-:Y:S02]  /*4530*/  @!UP0 UIMAD UR6, UR9, UR42, UR5 ;  /* 0x0000002a090682a4 */ /* 0x000fe4000f8e0205 */
[----:B------:R-:W-:Y:S02]  /*4540*/  UIMAD UR14, UR15, UR4, UR14 ;  /* 0x000000040f0e72a4 */ /* 0x000fe4000f8e020e */
[----:B------:R-:W-:Y:S01]  /*4550*/  UIMAD UR13, UR46, UR7, UR13 ;  /* 0x000000072e0d72a4 */ /* 0x000fe2000f8e020d */
[----:B------:R-:W-:Y:S02]  /*4560*/  @!UP0 UMOV UR5, UR8 ;  /* 0x0000000800058c82 */ /* 0x000fe40008000000 */
[----:B------:R-:W-:Y:S02]  /*4570*/  UIMAD UR14, UR5, UR15, UR14 ;  /* 0x0000000f050e72a4 */ /* 0x000fe4000f8e020e */
[----:B------:R-:W-:Y:S11]  /*4580*/  UIMAD UR13, UR6, UR46, UR13 ;  /* 0x0000002e060d72a4 */ /* 0x000ff6000f8e020d */
[----:B------:R-:W-:Y:S01]  /*4590*/  @!UPT UIADD3 URZ, UPT, UPT, URZ, URZ, URZ ;  /* 0x000000fffffff290 */ /* 0x000fe2000fffe0ff */
.L_x_76:
[----:B------:R-:W3:Y:S01]  /*45a0*/  @!UP2 LDCU.128 UR8, c[0x0][0xb10] ;  /* 0x00016200ff08a7ac */ /* 0x000ee20008000c00 */
[C---:B------:R-:W-:Y:S02]  /*45b0*/  ISETP.NE.U32.AND P1, PT, R4.reuse, RZ, PT ;  /* 0x000000ff0400720c */ /* 0x040fe40003f25070 */
[----:B------:R-:W-:Y:S02]  /*45c0*/  ISETP.NE.U32.AND P0, PT, R4, RZ, PT ;  /* 0x000000ff0400720c */ /* 0x000fe40003f05070 */
[C---:B------:R-:W-:Y:S02]  /*45d0*/  ISETP.NE.AND.EX P1, PT, R5.reuse, RZ, PT, P1 ;  /* 0x000000ff0500720c */ /* 0x040fe40003f25310 */
[----:B------:R-:W-:Y:S01]  /*45e0*/  ISETP.NE.AND.EX P0, PT, R5, RZ, PT, P0 ;  /* 0x000000ff0500720c */ /* 0x000fe20003f05300 */
[----:B------:R-:W4:Y:S01]  /*45f0*/  @!UP2 LDCU UR5, c[0x0][0xb0c] ;  /* 0x00016180ff05a7ac */ /* 0x000f220008000800 */
[----:B------:R-:W-:Y:S01]  /*4600*/  SHF.L.U32 R9, R15, 0x1f, RZ ;  /* 0x0000001f0f097819 */ /* 0x000fe200000006ff */
[----:B------:R-:W-:Y:S02]  /*4610*/  USHF.L.U32 UR35, UR16, 0x6, URZ ;  /* 0x0000000610237899 */ /* 0x000fe400080006ff */
[----:B------:R-:W-:Y:S02]  /*4620*/  USHF.L.U32 UR34, UR20, 0x8, URZ ;  /* 0x0000000814227899 */ /* 0x000fe400080006ff */
[----:B---3--:R-:W-:Y:S07]  /*4630*/  UIMAD.WIDE.U32 UR6, UR14, UR8, URZ ;  /* 0x000000080e0672a5 */ /* 0x008fee000f8e00ff */
[----:B------:R-:W-:Y:S01]  /*4640*/  @!UP2 UMOV UR4, UR7 ;  /* 0x000000070004ac82 */ /* 0x000fe20008000000 */
[----:B----4-:R-:W-:Y:S02]  /*4650*/  @!UP2 UISETP.NE.AND UP0, UPT, UR5, 0x1, UPT ;  /* 0x000000010500a88c */ /* 0x010fe4000bf05270 */
[----:B------:R-:W-:Y:S02]  /*4660*/  @!UP2 USHF.R.U32.HI UR4, URZ, UR9, UR4 ;  /* 0x00000009ff04a299 */ /* 0x000fe40008011604 */
[----:B------:R-:W-:Y:S02]  /*4670*/  UIMAD.WIDE.U32 UR6, UR13, UR11, URZ ;  /* 0x0000000b0d0672a5 */ /* 0x000fe4000f8e00ff */
[----:B------:R-:W-:Y:S02]  /*4680*/  @!UP2 USEL UR8, UR14, UR4, !UP0 ;  /* 0x000000040e08a287 */ /* 0x000fe4000c000000 */
[----:B------:R-:W-:Y:S03]  /*4690*/  @!UP2 UISETP.NE.AND UP0, UPT, UR10, 0x1, UPT ;  /* 0x000000010a00a88c */ /* 0x000fe6000bf05270 */
[----:B------:R-:W-:Y:S02]  /*46a0*/  @!UP2 UMOV UR6, UR7 ;  /* 0x000000070006ac82 */ /* 0x000fe40008000000 */
[----:B------:R-:W3:Y:S02]  /*46b0*/  @!UP2 LDCU UR4, c[0x0][0xb20] ;  /* 0x00016400ff04a7ac */ /* 0x000ee40008000800 */
[----:B---3--:R-:W-:Y:S04]  /*46c0*/  @!UP2 USHF.R.U32.HI UR6, URZ, UR4, UR6 ;  /* 0x00000004ff06a299 */ /* 0x008fe80008011606 */
[----:B------:R-:W-:Y:S04]  /*46d0*/  @!UP2 USEL UR6, UR13, UR6, !UP0 ;  /* 0x000000060d06a287 */ /* 0x000fe8000c000000 */
[----:B------:R-:W-:Y:S02]  /*46e0*/  @!UP2 UIADD3 UR4, UPT, UPT, -UR8, UR6, URZ ;  /* 0x000000060804a290 */ /* 0x000fe4000fffe1ff */
[----:B------:R-:W-:Y:S02]  /*46f0*/  @!UP2 UIADD3 UR6, UPT, UPT, UR8, -UR6, URZ ;  /* 0x800000060806a290 */ /* 0x000fe4000fffe0ff */
[----:B------:R-:W-:Y:S02]  /*4700*/  @!UP2 UIMAD UR14, UR4, UR5, UR14 ;  /* 0x00000005040ea2a4 */ /* 0x000fe4000f8e020e */
[----:B------:R-:W-:Y:S01]  /*4710*/  @!UP2 UIMAD UR13, UR6, UR10, UR13 ;  /* 0x0000000a060da2a4 */ /* 0x000fe2000f8e020d */
[----:B------:R-:W-:Y:S11]  /*4720*/  BRA.U UP3, `(.L_x_77) ;  /* 0x0000000103107547 */ /* 0x000ff6000b800000 */
[----:B--2---:R-:W-:Y:S04]  /*4730*/  MOV R0, UR48 ;  /* 0x0000003000007c02 */ /* 0x004fe80008000f00 */
[----:B------:R-:W-:Y:S04]  /*4740*/  SHF.L.U32 R11, R0, 0x1f, RZ ;  /* 0x0000001f000b7819 */ /* 0x000fe800000006ff */
[----:B------:R-:W2:Y:S02]  /*4750*/  SYNCS.PHASECHK.TRANS64.TRYWAIT P2, [UR21+0x88], R11 ;  /* 0x0000880bff0075a7 */ /* 0x000ea40008041115 */
[----:B--2---:R-:W-:Y:S05]  /*4760*/  @!P2 BRA `(.L_x_78) ;  /* 0x0000005400b8a947 */ /* 0x004fea0003800000 */
.L_x_77:
[----:B------:R-:W-:Y:S05]  /*4770*/  @!P1 BRA `(.L_x_79) ;  /* 0x0000000000309947 */ /* 0x000fea0003800000 */
[----:B------:R-:W-:Y:S01]  /*4780*/  ISETP.NE.U32.AND P1, PT, R2, RZ, PT ;  /* 0x000000ff0200720c */ /* 0x000fe20003f25070 */
[----:B------:R-:W3:Y:S01]  /*4790*/  LDCU.64 UR4, c[0x0][0x358] ;  /* 0x00006b00ff0477ac */ /* 0x000ee20008000a00 */
[----:B------:R-:W-:Y:S02]  /*47a0*/  IMAD.MOV.U32 R85, RZ, RZ, 0x1 ;  /* 0x00000001ff557424 */ /* 0x000fe400078e00ff */
[----:B------:R-:W-:Y:S11]  /*47b0*/  ISETP.NE.AND.EX P1, PT, R3, RZ, PT, P1 ;  /* 0x000000ff0300720c */ /* 0x000ff60003f25310 */
[----:B------:R-:W-:Y:S02]  /*47c0*/  @!UPT UIADD3 URZ, UPT, UPT, URZ, URZ, URZ ;  /* 0x000000fffffff290 */ /* 0x000fe4000fffe0ff */
[----:B--2---:R-:W2:Y:S01]  /*47d0*/  @P1 LDC.64 R10, c[0x0][0x888] ;  /* 0x00022200ff0a1b82 */ /* 0x004ea20000000a00 */
[----:B------:R-:W-:Y:S04]  /*47e0*/  @P1 IMAD R0, R4, UR36, RZ ;  /* 0x0000002404001c24 */ /* 0x000fe8000f8e02ff */
[----:B--2---:R-:W-:Y:S04]  /*47f0*/  @P1 IMAD.WIDE R10, R0, 0x4, R10 ;  /* 0x00000004000a1825 */ /* 0x004fe800078e020a */
[----:B------:R-:W-:Y:S01]  /*4800*/  HFMA2 R0, -RZ, RZ, 0, 5.9604644775390625e-08 ;  /* 0x00000001ff007431 */ /* 0x000fe200000001ff */
[----:B---3-5:R3:W5:Y:S04]  /*4810*/  @P1 LDG.E R41, desc[UR4][R10.64] ;  /* 0x000000040a291981 */ /* 0x028768000c1e1900 */
[----:B------:R-:W-:Y:S01]  /*4820*/  @!P1 PRMT R85, R0, 0x7610, R85 ;  /* 0x0000761000559816 */ /* 0x000fe20000000055 */
[----:B---3--:R-:W4:Y:S06]  /*4830*/  @!P1 LDC R41, c[0x0][0x880] ;  /* 0x00022000ff299b82 */ /* 0x008f2c0000000800 */
.L_x_79:
[----:B----45:R-:W-:Y:S01]  /*4840*/  @!P0 FSETP.EQ.AND P1, PT, R41, RZ, PT ;  /* 0x000000ff2900820b */ /* 0x030fe20003f22000 */
[----:B------:R-:W-:Y:S01]  /*4850*/  @!UPT UIADD3 URZ, UPT, UPT, URZ, URZ, URZ ;  /* 0x000000fffffff290 */ /* 0x000fe2000fffe0ff */
[----:B------:R-:W-:Y:S11]  /*4860*/  @!P0 BRA `(.L_x_80) ;  /* 0x0000000000188947 */ /* 0x000ff60003800000 */
[----:B------:R-:W-:Y:S02]  /*4870*/  LOP3.LUT P0, RZ, R85, 0xff, RZ, 0xc0, !PT ;  /* 0x000000ff55ff7812 */ /* 0x000fe4000780c0ff */
[----:B------:R-:W-:Y:S04]  /*4880*/  ISETP.NE.U32.AND P1, PT, R2, RZ, PT ;  /* 0x000000ff0200720c */ /* 0x000fe80003f25070 */
[----:B------:R-:W-:Y:S04]  /*4890*/  ISETP.NE.AND.EX P1, PT, R3, RZ, PT, P1 ;  /* 0x000000ff0300720c */ /* 0x000fe80003f25310 */
[----:B------:R-:W-:Y:S03]  /*48a0*/  PLOP3.LUT P1, PT, P1, PT, PT, 0x8, 0x80 ;  /* 0x000000000080781c */ /* 0x000fe60000f2e170 */
[----:B------:R-:W-:Y:S11]  /*48b0*/  @P0 FSETP.EQ.AND P1, PT, R41, RZ, PT ;  /* 0x000000ff2900020b */ /* 0x000ff60003f22000 */
[----:B------:R-:W-:Y:S02]  /*48c0*/  @!UPT UIADD3 URZ, UPT, UPT, URZ, URZ, URZ ;  /* 0x000000fffffff290 */ /* 0x000fe4000fffe0ff */
.L_x_80:
[----:B------:R-:W3:Y:S01]  /*48d0*/  SYNCS.PHASECHK.TRANS64.TRYWAIT P2, [UR21+0x60], R9 ;  /* 0x00006009ff0075a7 */ /* 0x000ee20008041115 */
[----:B------:R-:W-:Y:S04]  /*48e0*/  ELECT P0, URZ, PT ;  /* 0x0000000000ff782f */ /* 0x000fe80003800000 */
[----:B------:R-:W-:Y:S11]  /*48f0*/  PLOP3.LUT P1, PT, P1, P0, PT, 0xf2, 0x2f ;  /* 0x00000000002f781c */ /* 0x000ff60000f21e72 */
[----:B------:R-:W-:Y:S02]  /*4900*/  @!UPT UIADD3 URZ, UPT, UPT, URZ, URZ, URZ ;  /* 0x000000fffffff290 */ /* 0x000fe4000fffe0ff */
[----:B------:R-:W-:Y:S05]  /*4910*/  @!P1 IADD3 R8, P0, PT, R16, 0x580, RZ ;  /* 0x0000058010089810 */ /* 0x000fea0007f1e0ff */
[----:B------:R-:W-:Y:S01]  /*4920*/  @!P1 IMAD.X R6, RZ, RZ, R17, P0 ;  /* 0x000000ffff069224 */ /* 0x000fe200000e0611 */
[----:B---3--:R-:W-:Y:S07]  /*4930*/  @!P2 BRA `(.L_x_81) ;  /* 0x00000054005ca947 */ /* 0x008fee0003800000 */
.L_x_162:
[----:B------:R-:W-:Y:S01]  /*4940*/  @!P1 R2UR UR5, R8 ;  /* 0x00000000080592ca */ /* 0x000fe200000e0000 */
[----:B------:R-:W-:Y:S01]  /*4950*/  VOTEU.ALL UP0, P1 ;  /* 0x0000000000ff7886 */ /* 0x000fe20000800000 */
[----:B------:R-:W-:Y:S01]  /*4960*/  @!P1 R2UR UR4, R6 ;  /* 0x00000000060492ca */ /* 0x000fe200000e0000 */
[----:B--2---:R-:W-:Y:S01]  /*4970*/  @!P1 IMAD.MOV.U32 R0, RZ, RZ, 0x1000 ;  /* 0x00001000ff009424 */ /* 0x004fe200078e00ff */
[----:B------:R-:W-:Y:S01]  /*4980*/  UMOV UR6, 0x0 ;  /* 0x0000000000067882 */ /* 0x000fe20000000000 */
[----:B------:R-:W-:Y:S01]  /*4990*/  UMOV UR7, 0x10000000 ;  /* 0x1000000000077882 */ /* 0x000fe20000000000 */
[----:B------:R-:W-:Y:S01]  /*49a0*/  @!UP0 UIADD3 UR32, UPT, UPT, UR21, 0x200, URZ ;  /* 0x0000020015208890 */ /* 0x000fe2000fffe0ff */
[----:B------:R-:W-:Y:S01]  /*49b0*/  @!P1 IADD3 R8, P0, PT, R16, 0x580, RZ ;  /* 0x0000058010089810 */ /* 0x000fe20007f1e0ff */
[----:B------:R-:W-:Y:S04]  /*49c0*/  VOTEU.ALL UP0, P1 ;  /* 0x0000000000ff7886 */ /* 0x000fe80000800000 */
[----:B------:R-:W-:Y:S02]  /*49d0*/  @!P1 IMAD.X R6, RZ, RZ, R17, P0 ;  /* 0x000000ffff069224 */ /* 0x000fe400000e0611 */
[----:B------:R-:W-:Y:S02]  /*49e0*/  IMAD.U32 R10, RZ, RZ, UR5 ;  /* 0x00000005ff0a7e24 */ /* 0x000fe4000f8e00ff */
[----:B------:R-:W-:Y:S03]  /*49f0*/  IMAD.U32 R11, RZ, RZ, UR4 ;  /* 0x00000004ff0b7e24 */ /* 0x000fe6000f8e00ff */
[----:B------:R-:W-:Y:S02]  /*4a00*/  @!P1 R2UR UR4, R10 ;  /* 0x000000000a0492ca */ /* 0x000fe400000e0000 */
[----:B------:R-:W-:Y:S11]  /*4a10*/  @!P1 R2UR UR5, R11 ;  /* 0x000000000b0592ca */ /* 0x000ff600000e0000 */
[----:B------:R-:W-:Y:S02]  /*4a20*/  @!UPT UIADD3 URZ, UPT, UPT, URZ, URZ, URZ ;  /* 0x000000fffffff290 */ /* 0x000fe4000fffe0ff */
[----:B------:R2:W-:Y:S01]  /*4a30*/  @!UP0 UTMALDG.3D [UR32], [UR4], desc[UR6] ;  /* 0x00000620040085b4 */ /* 0x0005e20008011000 */
[----:B------:R2:W-:Y:S01]  /*4a40*/  @!P1 SYNCS.ARRIVE.TRANS64.RED.A0TR RZ, [UR21+0x40], R0 ;  /* 0x00004000ffff99a7 */ /* 0x0005e20008300415 */
[----:B------:R-:W-:Y:S01]  /*4a50*/  SYNCS.ARRIVE.TRANS64.RED.A1T0 RZ, [UR40], RZ ;  /* 0x000000ffffff79a7 */ /* 0x000fe20008100428 */
[----:B------:R-:W3:Y:S02]  /*4a60*/  SYNCS.PHASECHK.TRANS64.TRYWAIT P2, [UR21+0x68], R9 ;  /* 0x00006809ff0075a7 */ /* 0x000ee40008041115 */
[----:B--23--:R-:W-:Y:S05]  /*4a70*/  @!P2 BRA `(.L_x_82) ;  /* 0x000000540024a947 */ /* 0x00cfea0003800000 */
.L_x_164:
        /* <DEDUP_REMOVED lines=8> */
[----:B------:R-:W-:Y:S01]  /*4b00*/  @!UP0 UIADD3 UR24, UPT, UPT, UR21, 0x1200, URZ ;  /* 0x0000120015188890 */ /* 0x000fe2000fffe0ff */
[----:B------:R-:W-:Y:S01]  /*4b10*/  VOTEU.ALL UP0, P1 ;  /* 0x0000000000ff7886 */ /* 0x000fe20000800000 */
[----:B------:R-:W-:Y:S01]  /*4b20*/  UMOV UR27, UR35 ;  /* 0x00000023001b7c82 */ /* 0x000fe20008000000 */
[----:B------:R-:W-:Y:S02]  /*4b30*/  UMOV UR28, UR36 ;  /* 0x00000024001c7c82 */ /* 0x000fe40008000000 */
[----:B------:R-:W-:Y:S02]  /*4b40*/  IMAD.U32 R10, RZ, RZ, UR5 ;  /* 0x00000005ff0a7e24 */ /* 0x000fe4000f8e00ff */
[----:B------:R-:W-:Y:S02]  /*4b50*/  IMAD.U32 R11, RZ, RZ, UR4 ;  /* 0x00000004ff0b7e24 */ /* 0x000fe4000f8e00ff */
[----:B------:R-:W-:Y:S01]  /*4b60*/  @!P1 IMAD.X R6, RZ, RZ, R17, P0 ;  /* 0x000000ffff069224 */ /* 0x000fe200000e0611 */
        /* <DEDUP_REMOVED lines=8> */
.L_x_166:
[----:B------:R-:W-:Y:S01]  /*4bf0*/  @!P1 R2UR UR5, R8 ;  /* 0x00000000080592ca */ /* 0x000fe200000e0000 */
[----:B------:R-:W-:Y:S01]  /*4c00*/  VOTEU.ALL UP0, P1 ;  /* 0x0000000000ff7886 */ /* 0x000fe20000800000 */
[----:B------:R-:W-:Y:S01]  /*4c10*/  @!P1 R2UR UR4, R6 ;  /* 0x00000000060492ca */ /* 0x000fe200000e0000 */
[----:B--2---:R-:W-:Y:S01]  /*4c20*/  @!P1 IMAD.MOV.U32 R0, RZ, RZ, 0x1000 ;  /* 0x00001000ff009424 */ /* 0x004fe200078e00ff */
[----:B------:R-:W-:Y:S01]  /*4c30*/  UMOV UR6, 0x0 ;  /* 0x0000000000067882 */ /* 0x000fe20000000000 */
[----:B------:R-:W-:Y:S01]  /*4c40*/  UMOV UR7, 0x10000000 ;  /* 0x1000000000077882 */ /* 0x000fe20000000000 */
[----:B------:R-:W-:Y:S01]  /*4c50*/  @!UP0 UIADD3 UR18, UPT, UPT, UR34, 0x80, URZ ;  /* 0x0000008022128890 */ /* 0x000fe2000fffe0ff */
[----:B------:R-:W-:Y:S01]  /*4c60*/  VIADD R14, R14, 0x1 ;  /* 0x000000010e0e7836 */ /* 0x000fe20000000000 */
[----:B------:R-:W-:Y:S01]  /*4c70*/  @!UP0 UIADD3 UR16, UPT, UPT, UR21, 0x2200, URZ ;  /* 0x0000220015108890 */ /* 0x000fe2000fffe0ff */
[----:B------:R-:W-:Y:S01]  /*4c80*/  VOTEU.ALL UP0, P1 ;  /* 0x0000000000ff7886 */ /* 0x000fe20000800000 */
[----:B------:R-:W-:Y:S01]  /*4c90*/  UMOV UR19, UR35 ;  /* 0x0000002300137c82 */ /* 0x000fe20008000000 */
[----:B------:R-:W-:Y:S02]  /*4ca0*/  UMOV UR20, UR36 ;  /* 0x0000002400147c82 */ /* 0x000fe40008000000 */
        /* <DEDUP_REMOVED lines=10> */
.L_x_168:
[----:B------:R-:W-:Y:S01]  /*4d50*/  @!P1 IADD3 R6, P0, PT, R16, 0x580, RZ ;  /* 0x0000058010069810 */ /* 0x000fe20007f1e0ff */
[----:B------:R-:W-:Y:S01]  /*4d60*/  VOTEU.ALL UP0, P1 ;  /* 0x0000000000ff7886 */ /* 0x000fe20000800000 */
[----:B------:R-:W-:Y:S01]  /*4d70*/  UMOV UR6, 0x0 ;  /* 0x0000000000067882 */ /* 0x000fe20000000000 */
[----:B------:R-:W-:Y:S01]  /*4d80*/  UMOV UR7, 0x10000000 ;  /* 0x1000000000077882 */ /* 0x000fe20000000000 */
[----:B------:R-:W-:Y:S01]  /*4d90*/  @!P1 R2UR UR5, R6 ;  /* 0x00000000060592ca */ /* 0x000fe200000e0000 */
[----:B--2---:R-:W-:Y:S01]  /*4da0*/  @!P1 IMAD.X R0, RZ, RZ, R17, P0 ;  /* 0x000000ffff009224 */ /* 0x004fe200000e0611 */
[----:B------:R-:W-:Y:S01]  /*4db0*/  @!UP0 UIADD3 UR10, UPT, UPT, UR34, 0xc0, URZ ;  /* 0x000000c0220a8890 */ /* 0x000fe2000fffe0ff */
[----:B------:R-:W-:Y:S01]  /*4dc0*/  R2UR UR16, R87 ;  /* 0x00000000571072ca */ /* 0x000fe200000e0000 */
[----:B------:R-:W-:Y:S01]  /*4dd0*/  @!UP0 UIADD3 UR8, UPT, UPT, UR21, 0x3200, URZ ;  /* 0x0000320015088890 */ /* 0x000fe2000fffe0ff */
[----:B------:R-:W-:Y:S01]  /*4de0*/  ISETP.NE.AND P0, PT, R14, 0x2, PT ;  /* 0x000000020e00780c */ /* 0x000fe20003f05270 */
[----:B------:R-:W-:Y:S01]  /*4df0*/  @!UP0 UIADD3 UR9, UPT, UPT, UR21, 0x58, URZ ;  /* 0x0000005815098890 */ /* 0x000fe2000fffe0ff */
[----:B------:R-:W-:Y:S01]  /*4e00*/  @!P1 R2UR UR4, R0 ;  /* 0x00000000000492ca */ /* 0x000fe200000e0000 */
[----:B------:R-:W-:Y:S01]  /*4e10*/  VOTEU.ALL UP0, P1 ;  /* 0x0000000000ff7886 */ /* 0x000fe20000800000 */
[----:B------:R-:W-:Y:S01]  /*4e20*/  UMOV UR11, UR35 ;  /* 0x00000023000b7c82 */ /* 0x000fe20008000000 */
[----:B------:R-:W-:Y:S01]  /*4e30*/  UMOV UR12, UR36 ;  /* 0x00000024000c7c82 */ /* 0x000fe20008000000 */
[----:B------:R-:W-:Y:S01]  /*4e40*/  SEL R0, RZ, 0x1, P0 ;  /* 0x00000001ff007807 */ /* 0x000fe20000000000 */
[----:B------:R-:W-:Y:S01]  /*4e50*/  UPLOP3.LUT UP3, UPT, UPT, UPT, UPT, 0x80, 0x8 ;  /* 0x000000000008789c */ /* 0x000fe20003f6f070 */
[----:B------:R-:W-:Y:S01]  /*4e60*/  IMAD.U32 R8, RZ, RZ, UR5 ;  /* 0x00000005ff087e24 */ /* 0x000fe2000f8e00ff */
[----:B------:R-:W-:Y:S01]  /*4e70*/  LOP3.LUT R15, R15, 0x1, RZ, 0x3c, !PT ;  /* 0x000000010f0f7812 */ /* 0x000fe200078e3cff */
[----:B------:R-:W-:Y:S01]  /*4e80*/  UMOV UR36, UR29 ;  /* 0x0000001d00247c82 */ /* 0x000fe20008000000 */
[----:B------:R-:W-:Y:S01]  /*4e90*/  LOP3.LUT R13, R13, R0, RZ, 0x3c, !PT ;  /* 0x000000000d0d7212 */ /* 0x000fe200078e3cff */
[----:B------:R-:W-:Y:S01]  /*4ea0*/  UIADD3 UR20, UPT, UPT, UR13, UR16, URZ ;  /* 0x000000100d147290 */ /* 0x000fe2000fffe0ff */
[----:B------:R-:W-:Y:S01]  /*4eb0*/  SEL R14, R14, RZ, P0 ;  /* 0x000000ff0e0e7207 */ /* 0x000fe20000000000 */
[----:B------:R-:W-:Y:S01]  /*4ec0*/  UIADD3 UR16, UPT, UPT, UR14, UR59, URZ ;  /* 0x0000003b0e107290 */ /* 0x000fe2000fffe0ff */
[----:B------:R-:W-:Y:S01]  /*4ed0*/  IMAD.U32 R9, RZ, RZ, UR4 ;  /* 0x00000004ff097e24 */ /* 0x000fe2000f8e00ff */
[----:B------:R-:W-:Y:S04]  /*4ee0*/  @!P1 R2UR UR4, R8 ;  /* 0x00000000080492ca */ /* 0x000fe800000e0000 */
[----:B------:R-:W-:Y:S11]  /*4ef0*/  @!P1 R2UR UR5, R9 ;  /* 0x00000000090592ca */ /* 0x000ff600000e0000 */
[----:B------:R-:W-:Y:S02]  /*4f00*/  @!UPT UIADD3 URZ, UPT, UPT, URZ, URZ, URZ ;  /* 0x000000fffffff290 */ /* 0x000fe4000fffe0ff */
[----:B------:R2:W-:Y:S01]  /*4f10*/  @!UP0 UTMALDG.3D [UR8], [UR4], desc[UR6] ;  /* 0x00000608040085b4 */ /* 0x0005e20008011000 */
[----:B------:R2:W-:Y:S01]  /*4f20*/  @!P1 SYNCS.ARRIVE.TRANS64.RED.A0TR RZ, [UR21+0x58], R7 ;  /* 0x00005807ffff99a7 */ /* 0x0005e20008300415 */
[----:B------:R-:W-:Y:S01]  /*4f30*/  SYNCS.ARRIVE.TRANS64.RED.A1T0 RZ, [UR37], RZ ;  /* 0x000000ffffff79a7 */ /* 0x000fe20008100425 */
[----:B------:R-:W-:Y:S05]  /*4f40*/  BRA.U UP1, `(.L_x_85) ;  /* 0xfffffff101747547 */ /* 0x000fea000b83ffff */
[----:B------:R-:W-:-:S04]  /*4f50*/  SHF.L.U32 R3, R15, 0x1f, RZ ;  /* 0x0000001f0f037819 */ /* 0x000fc800000006ff */
[----:B------:R-:W3:Y:S02]  /*4f60*/  SYNCS.PHASECHK.TRANS64.TRYWAIT P0, [UR21+0x60], R3 ;  /* 0x00006003ff0075a7 */ /* 0x000ee40008001115 */
[----:B---3--:R-:W-:Y:S05]  /*4f70*/  @!P0 BRA `(.L_x_86) ;  /* 0x00000050002c8947 */ /* 0x008fea0003800000 */
.L_x_170:
[----:B------:R-:W4:Y:S02]  /*4f80*/  SYNCS.PHASECHK.TRANS64.TRYWAIT P0, [UR21+0x68], R3 ;  /* 0x00006803ff0075a7 */ /* 0x000f240008001115 */
[----:B----4-:R-:W-:Y:S05]  /*4f90*/  @!P0 BRA `(.L_x_87) ;  /* 0x00000050003c8947 */ /* 0x010fea0003800000 */
.L_x_172:
[----:B------:R-:W4:Y:S02]  /*4fa0*/  SYNCS.PHASECHK.TRANS64.TRYWAIT P0, [UR21+0x70], R3 ;  /* 0x00007003ff0075a7 */ /* 0x000f240008001115 */
[----:B----4-:R-:W-:Y:S05]  /*4fb0*/  @!P0 BRA `(.L_x_88) ;  /* 0x00000050004c8947 */ /* 0x010fea0003800000 */
.L_x_174:
[----:B---3--:R-:W-:-:S07]  /*4fc0*/  MOV R0, UR21 ;  /* 0x0000001500007c02 */ /* 0x008fce0008000f00 */
.L_x_89:
[----:B---3--:R-:W-:-:S04]  /*4fd0*/  SHF.L.U32 R3, R15, 0x1f, RZ ;  /* 0x0000001f0f037819 */ /* 0x008fc800000006ff */
[----:B------:R3:W4:Y:S03]  /*4fe0*/  SYNCS.PHASECHK.TRANS64.TRYWAIT P0, [R0+URZ+0x78], R3 ;  /* 0x00007803000075a7 */ /* 0x00072600080011ff */
[----:B----4-:R-:W-:Y:S05]  /*4ff0*/  @!P0 NANOSLEEP.SYNCS 0x989680 ;  /* 0x009896800000895d */ /* 0x010fea0003900000 */
[----:B------:R-:W4:Y:S02]  /*5000*/  @!P0 SYNCS.PHASECHK.TRANS64 P0, [R0+URZ+0x78], R3 ;  /* 0x00007803000085a7 */ /* 0x000f2400080010ff */
[----:B-12-4-:R-:W-:Y:S05]  /*5010*/  @P0 EXIT ;  /* 0x000000000000094d */ /* 0x016fea0003800000 */
[----:B------:R-:W-:Y:S05]  /*5020*/  BRA `(.L_x_89) ;  /* 0xfffffffc00e87947 */ /* 0x000fea000383ffff */
.L_x_74:
[----:B------:R-:W-:-:S06]  /*5030*/  UISETP.GE.AND UP0, UPT, UR17, 0x4, UPT ;  /* 0x000000041100788c */ /* 0x000fcc000bf06270 */
[----:B------:R-:W-:-:S13]  /*5040*/  PLOP3.LUT P0, PT, PT, PT, UP0, 0x80, 0x8 ;  /* 0x000000000008781c */ /* 0x000fda0003f0f008 */
[----:B-1----:R-:W-:Y:S05]  /*5050*/  @!P0 EXIT ;  /* 0x000000000000894d */ /* 0x002fea0003800000 */
[----:B------:R-:W1:Y:S08]  /*5060*/  S2UR UR4, SR_CgaCtaId ;  /* 0x00000000000479c3 */ /* 0x000e700000008800 */
[----:B------:R-:W-:Y:S01]  /*5070*/  BAR.SYNC.DEFER_BLOCKING 0x6, 0xa0 ;  /* 0x0182800000007b1d */ /* 0x000fe20000010000 */
[C---:B------:R-:W-:Y:S01]  /*5080*/  IMAD.SHL.U32 R7, R95.reuse, 0x40, RZ ;  /* 0x000000405f077824 */ /* 0x040fe200078e00ff */
[C---:B------:R-:W-:Y:S01]  /*5090*/  LOP3.LUT R97, R95.reuse, 0x60, RZ, 0xc0, !PT ;  /* 0x000000605f617812 */ /* 0x040fe200078ec0ff */
[----:B------:R-:W-:-:S02]  /*50a0*/  IMAD.SHL.U32 R4, R95, 0x20, RZ ;  /* 0x000000205f047824 */ /* 0x000fc400078e00ff */
[----:B------:R-:W-:Y:S02]  /*50b0*/  HFMA2 R36, -RZ, RZ, 0, 0 ;  /* 0x00000000ff247431 */ /* 0x000fe400000001ff */
[----:B------:R-:W-:Y:S01]  /*50c0*/  IMAD.SHL.U32 R6, R95, 0x2, RZ ;  /* 0x000000025f067824 */ /* 0x000fe200078e00ff */
[----:B------:R-:W-:Y:S01]  /*50d0*/  UMOV UR44, 0x400 ;  /* 0x00000400002c7882 */ /* 0x000fe20000000000 */
[----:B------:R-:W2:Y:S01]  /*50e0*/  LDC.64 R82, c[0x0][0x8b0] ;  /* 0x00022c00ff527b82 */ /* 0x000ea20000000a00 */
[----:B------:R-:W-:Y:S01]  /*50f0*/  LOP3.LUT R5, R7, 0x180, RZ, 0xc0, !PT ;  /* 0x0000018007057812 */ /* 0x000fe200078ec0ff */
[----:B------:R-:W-:Y:S01]  /*5100*/  IMAD.U32 R37, R95, 0x10000, RZ ;  /* 0x000100005f257824 */ /* 0x000fe200078e00ff */
[----:B------:R-:W-:Y:S01]  /*5110*/  LOP3.LUT R4, R4, 0xc00, RZ, 0xc0, !PT ;  /* 0x00000c0004047812 */ /* 0x000fe200078ec0ff */
[----:B------:R-:W-:Y:S01]  /*5120*/  IMAD.MOV.U32 R94, RZ, RZ, RZ ;  /* 0x000000ffff5e7224 */ /* 0x000fe200078e00ff */
[----:B------:R-:W-:Y:S01]  /*5130*/  LOP3.LUT R6, R5, 0x20, R6, 0xf8, !PT ;  /* 0x0000002005067812 */ /* 0x000fe200078ef806 */
[----:B------:R-:W-:Y:S01]  /*5140*/  IMAD.SHL.U32 R5, R95, 0x8, RZ ;  /* 0x000000085f057824 */ /* 0x000fe200078e00ff */
[----:B------:R-:W-:Y:S01]  /*5150*/  LOP3.LUT R4, R4, 0x40, R7, 0xf8, !PT ;  /* 0x0000004004047812 */ /* 0x000fe200078ef807 */
[----:B------:R-:W3:Y:S01]  /*5160*/  LDC.64 R80, c[0x0][0x8a8] ;  /* 0x00022a00ff507b82 */ /* 0x000ee20000000a00 */
[----:B------:R-:W-:Y:S01]  /*5170*/  LOP3.LUT R37, R37, 0x600000, RZ, 0xc0, !PT ;  /* 0x0060000025257812 */ /* 0x000fe200078ec0ff */
[----:B------:R-:W-:Y:S01]  /*5180*/  IMAD.MOV.U32 R89, RZ, RZ, RZ ;  /* 0x000000ffff597224 */ /* 0x000fe200078e00ff */
[----:B------:R-:W-:-:S02]  /*5190*/  LOP3.LUT R95, R95, 0x2, RZ, 0xc0, !PT ;  /* 0x000000025f5f7812 */ /* 0x000fc400078ec0ff */
[----:B------:R-:W-:Y:S02]  /*51a0*/  CS2R R92, SRZ ;  /* 0x00000000005c7805 */ /* 0x000fe4000001ff00 */
[----:B------:R-:W-:Y:S01]  /*51b0*/  LOP3.LUT R5, R6, 0x30, R5, 0x78, !PT ;  /* 0x0000003006057812 */ /* 0x000fe200078e7805 */
[----:B------:R-:W4:Y:S01]  /*51c0*/  LDCU UR57, c[0x0][0x370] ;  /* 0x00006e00ff3977ac */ /* 0x000f220008000800 */
[----:B------:R-:W-:Y:S01]  /*51d0*/  LOP3.LUT R4, R4, 0x200, R7, 0xf8, !PT ;  /* 0x0000020004047812 */ /* 0x000fe200078ef807 */
[----:B------:R-:W-:Y:S01]  /*51e0*/  IMAD.MOV R90, RZ, RZ, -R95 ;  /* 0x000000ffff5a7224 */ /* 0x000fe200078e0a5f */
[----:B------:R-:W-:Y:S01]  /*51f0*/  MOV R91, RZ ;  /* 0x000000ff005b7202 */ /* 0x000fe20000000f00 */
[----:B-1----:R-:W-:Y:S01]  /*5200*/  ULEA UR44, UR4, UR44, 0x18 ;  /* 0x0000002c042c7291 */ /* 0x002fe2000f8ec0ff */
[----:B------:R-:W-:Y:S01]  /*5210*/  LOP3.LUT R84, R4, R5, RZ, 0xfc, !PT ;  /* 0x0000000504547212 */ /* 0x000fe200078efcff */
[----:B------:R-:W1:Y:S02]  /*5220*/  LDCU.64 UR62, c[0x0][0x348] ;  /* 0x00006900ff3e77ac */ /* 0x000e640008000a00 */
[----:B------:R-:W-:-:S02]  /*5230*/  UIADD3 UR4, UPT, UPT, UR44, 0x4200, URZ ;  /* 0x000042002c047890 */ /* 0x000fc4000fffe0ff */
[----:B------:R-:W-:-:S03]  /*5240*/  UIADD3 UR5, UPT, UPT, UR44, 0x200, URZ ;  /* 0x000002002c057890 */ /* 0x000fc6000fffe0ff */
[----:B------:R-:W4:Y:S01]  /*5250*/  LDS R0, [UR44+0x140] ;  /* 0x0001402cff007984 */ /* 0x000f220008000800 */
[----:B------:R-:W1:Y:S01]  /*5260*/  LDCU UR43, c[0x0][0xb0c] ;  /* 0x00016180ff2b77ac */ /* 0x000e620008000800 */
[----:B------:R-:W-:Y:S02]  /*5270*/  IMAD.U32 R96, RZ, RZ, UR4 ;  /* 0x00000004ff607e24 */ /* 0x000fe4000f8e00ff */
[----:B------:R-:W-:Y:S01]  /*5280*/  IMAD.U32 R98, RZ, RZ, UR5 ;  /* 0x00000005ff627e24 */ /* 0x000fe2000f8e00ff */
[----:B------:R-:W1:Y:S01]  /*5290*/  LDCU UR39, c[0x0][0xb30] ;  /* 0x00016600ff2777ac */ /* 0x000e620008000800 */
[----:B------:R-:W1:Y:S01]  /*52a0*/  LDCU.64 UR46, c[0x0][0x888] ;  /* 0x00011100ff2e77ac */ /* 0x000e620008000a00 */
[----:B------:R-:W1:Y:S01]  /*52b0*/  LDCU.64 UR40, c[0x0][0xb28] ;  /* 0x00016500ff2877ac */ /* 0x000e620008000a00 */
[----:B------:R-:W1:Y:S01]  /*52c0*/  LDCU.64 UR60, c[0x0][0x890] ;  /* 0x00011200ff3c77ac */ /* 0x000e620008000a00 */
[----:B------:R-:W1:Y:S01]  /*52d0*/  LDCU.128 UR52, c[0x0][0xb10] ;  /* 0x00016200ff3477ac */ /* 0x000e620008000c00 */
[----:B------:R-:W1:Y:S02]  /*52e0*/  LDCU UR56, c[0x0][0x374] ;  /* 0x00006e80ff3877ac */ /* 0x000e640008000800 */
[----:B-1234-:R-:W-:-:S07]  /*52f0*/  IMAD.IADD R37, R0, 0x1, R37 ;  /* 0x0000000100257824 */ /* 0x01efce00078e0225 */
.L_x_131:
[C---:B------:R-:W-:Y:S02]  /*5300*/  LEA R3, R89.reuse, UR44, 0x3 ;  /* 0x0000002c59037c11 */ /* 0x040fe4000f8e18ff */
[----:B------:R-:W-:Y:S02]  /*5310*/  SHF.L.U32 R0, R92, 0x1f, RZ ;  /* 0x0000001f5c007819 */ /* 0x000fe400000006ff */
[----:B------:R-:W-:Y:S02]  /*5320*/  LEA R5, R89, UR44, 0x4 ;  /* 0x0000002c59057c11 */ /* 0x000fe4000f8e20ff */
[----:B-1----:R-:W1:Y:S02]  /*5330*/  SYNCS.PHASECHK.TRANS64.TRYWAIT P0, [R3+URZ+0x90], R0 ;  /* 0x00009000030075a7 */ /* 0x002e6400080011ff */
[----:B-1----:R-:W-:Y:S05]  /*5340*/  @!P0 BRA `(.L_x_90) ;  /* 0x0000004c00808947 */ /* 0x002fea0003800000 */
.L_x_175:
        /* <DEDUP_REMOVED lines=11> */
[----:B------:R-:W-:Y:S01]  /*5400*/  PLOP3.LUT P0, PT, PT, PT, UP1, 0x80, 0x8 ;  /* 0x000000000008781c */ /* 0x000fe20003f0f018 */
[----:B------:R-:W-:Y:S11]  /*5410*/  UP2UR UR45, UPR, URZ, 0x2 ;  /* 0x00000002ff2d7883 */ /* 0x000ff60008000000 */
[----:B------:R-:W-:Y:S01]  /*5420*/  @!UPT UIADD3 URZ, UPT, UPT, URZ, URZ, URZ ;  /* 0x000000fffffff290 */ /* 0x000fe2000fffe0ff */
[----:B-1----:R-:W-:Y:S02]  /*5430*/  @P0 SHF.R.U32.HI R0, RZ, 0x10, R5 ;  /* 0x00000010ff000819 */ /* 0x002fe40000011605 */
        /* <DEDUP_REMOVED lines=12> */
[----:B------:R-:W2:Y:S01]  /*5500*/  LDCU UR12, c[0x0][0xb20] ;  /* 0x00016400ff0c77ac */ /* 0x000ea20008000800 */
[----:B------:R-:W-:Y:S02]  /*5510*/  UIMAD.WIDE.U32 UR4, UR56, UR55, URZ ;  /* 0x00000037380472a5 */ /* 0x000fe4000f8e00ff */
[----:B------:R-:W-:Y:S02]  /*5520*/  UIMAD.WIDE.U32 UR6, UR57, UR52, URZ ;  /* 0x00000034390672a5 */ /* 0x000fe4000f8e00ff */
[----:B------:R-:W-:Y:S02]  /*5530*/  UISETP.NE.AND UP0, UPT, UR54, 0x1, UPT ;  /* 0x000000013600788c */ /* 0x000fe4000bf05270 */
[----:B------:R-:W-:Y:S02]  /*5540*/  UIMAD.WIDE.U32 UR8, UR37, UR55, URZ ;  /* 0x00000037250872a5 */ /* 0x000fe4000f8e00ff */
[----:B------:R-:W-:Y:S02]  /*5550*/  UIMAD.WIDE.U32 UR10, UR38, UR52, URZ ;  /* 0x00000034260a72a5 */ /* 0x000fe4000f8e00ff */
[----:B------:R-:W-:Y:S02]  /*5560*/  UISETP.NE.AND UP1, UPT, UR43, 0x1, UPT ;  /* 0x000000012b00788c */ /* 0x000fe4000bf25270 */
[----:B------:R-:W-:Y:S01]  /*5570*/  UISETP.NE.AND UP2, UPT, UR42, 0x1, UPT ;  /* 0x000000012a00788c */ /* 0x000fe2000bf45270 */
[----:B------:R-:W-:Y:S02]  /*5580*/  UMOV UR4, UR5 ;  /* 0x0000000500047c82 */ /* 0x000fe40008000000 */
[----:B--2---:R-:W-:Y:S03]  /*5590*/  USHF.R.U32.HI UR5, URZ, UR12, UR4 ;  /* 0x0000000cff057299 */ /* 0x004fe60008011604 */
[----:B------:R-:W-:Y:S02]  /*55a0*/  UMOV UR4, UR7 ;  /* 0x0000000700047c82 */ /* 0x000fe40008000000 */
[----:B------:R-:W-:Y:S02]  /*55b0*/  USHF.R.U32.HI UR7, URZ, UR53, UR4 ;  /* 0x00000035ff077299 */ /* 0x000fe40008011604 */
[----:B------:R-:W-:Y:S02]  /*55c0*/  USEL UR4, UR56, UR5, !UP0 ;  /* 0x0000000538047287 */ /* 0x000fe4000c000000 */
[----:B------:R-:W-:Y:S01]  /*55d0*/  USEL UR7, UR57, UR7, !UP1 ;  /* 0x0000000739077287 */ /* 0x000fe2000c800000 */
[----:B------:R-:W-:Y:S01]  /*55e0*/  UMOV UR5, UR9 ;  /* 0x0000000900057c82 */ /* 0x000fe20008000000 */
[----:B------:R-:W-:Y:S02]  /*55f0*/  UIMAD.WIDE.U32 UR8, UR4, UR40, URZ ;  /* 0x00000028040872a5 */ /* 0x000fe4000f8e00ff */
[----:B------:R-:W-:Y:S03]  /*5600*/  USHF.R.U32.HI UR6, URZ, UR12, UR5 ;  /* 0x0000000cff067299 */ /* 0x000fe60008011605 */
[----:B------:R-:W-:Y:S01]  /*5610*/  UMOV UR5, UR11 ;  /* 0x0000000b00057c82 */ /* 0x000fe20008000000 */
[----:B------:R-:W-:Y:S02]  /*5620*/  UIMAD.WIDE.U32 UR10, UR7, UR40, URZ ;  /* 0x00000028070a72a5 */ /* 0x000fe4000f8e00ff */
[----:B------:R-:W-:Y:S02]  /*5630*/  USHF.R.U32.HI UR12, URZ, UR53, UR5 ;  /* 0x00000035ff0c7299 */ /* 0x000fe40008011605 */
[----:B------:R-:W-:Y:S01]  /*5640*/  USEL UR6, UR37, UR6, !UP0 ;  /* 0x0000000625067287 */ /* 0x000fe2000c000000 */
[----:B------:R-:W-:Y:S02]  /*5650*/  UMOV UR5, UR9 ;  /* 0x0000000900057c82 */ /* 0x000fe40008000000 */
[----:B------:R-:W-:Y:S01]  /*5660*/  UMOV UR10, UR11 ;  /* 0x0000000b000a7c82 */ /* 0x000fe20008000000 */
[----:B------:R-:W-:Y:S02]  /*5670*/  @UP2 USHF.R.U32.HI UR4, URZ, UR41, UR5 ;  /* 0x00000029ff042299 */ /* 0x000fe40008011605 */
[----:B------:R-:W-:Y:S02]  /*5680*/  @UP2 USHF.R.U32.HI UR7, URZ, UR41, UR10 ;  /* 0x00000029ff072299 */ /* 0x000fe4000801160a */
[----:B------:R-:W-:Y:S02]  /*5690*/  UIMAD UR4, UR42, UR4, URZ ;  /* 0x000000042a0472a4 */ /* 0x000fe4000f8e02ff */
        /* <DEDUP_REMOVED lines=8> */
[----:B------:R-:W-:Y:S02]  /*5720*/  USEL UR11, UR6, UR4, !UP2 ;  /* 0x00000004060b7287 */ /* 0x000fe4000d000000 */
[----:B------:R-:W-:Y:S02]  /*5730*/  UIADD3 UR8, UPT, UPT, -UR5, URZ, URZ ;  /* 0x000000ff05087290 */ /* 0x000fe4000fffe1ff */
[----:B------:R-:W-:Y:S01]  /*5740*/  UIADD3 UR10, UPT, UPT, -UR11, URZ, URZ ;  /* 0x000000ff0b0a7290 */ /* 0x000fe2000fffe1ff */
[----:B------:R-:W-:Y:S01]  /*5750*/  @!UP0 UMOV UR4, UR9 ;  /* 0x0000000900048c82 */ /* 0x000fe20008000000 */
[----:B------:R-:W-:Y:S02]  /*5760*/  UIADD3 UR9, UPT, UPT, -UR6, URZ, URZ ;  /* 0x000000ff06097290 */ /* 0x000fe4000fffe1ff */
[----:B------:R-:W-:Y:S02]  /*5770*/  @!UP0 USHF.R.U32.HI UR4, URZ, UR41, UR4 ;  /* 0x00000029ff048299 */ /* 0x000fe40008011604 */
[----:B------:R-:W-:Y:S02]  /*5780*/  UIMAD UR10, UR42, UR10, UR6 ;  /* 0x0000000a2a0a72a4 */ /* 0x000fe4000f8e0206 */
[----:B------:R-:W-:Y:S04]  /*5790*/  @!UP0 USEL UR4, UR5, UR4, !UP2 ;  /* 0x0000000405048287 */ /* 0x000fe8000d000000 */
[----:B------:R-:W-:Y:S02]  /*57a0*/  @!UP0 UIMAD UR10, UR7, UR10, UR4 ;  /* 0x0000000a070a82a4 */ /* 0x000fe4000f8e0204 */
[----:B------:R-:W-:Y:S02]  /*57b0*/  @!UP0 UIADD3 UR11, UPT, UPT, UR11, -UR4, URZ ;  /* 0x800000040b0b8290 */ /* 0x000fe4000fffe0ff */
[----:B------:R-:W-:Y:S02]  /*57c0*/  UIMAD UR7, UR43, UR8, UR38 ;  /* 0x000000082b0772a4 */ /* 0x000fe4000f8e0226 */
[----:B------:R-:W-:Y:S02]  /*57d0*/  @!UP0 UIMAD UR6, UR11, UR42, UR5 ;  /* 0x0000002a0b0682a4 */ /* 0x000fe4000f8e0205 */
[----:B------:R-:W-:Y:S01]  /*57e0*/  UIMAD UR4, UR54, UR9, UR37 ;  /* 0x00000009360472a4 */ /* 0x000fe2000f8e0225 */
[----:B------:R-:W-:Y:S02]  /*57f0*/  @!UP0 UMOV UR5, UR10 ;  /* 0x0000000a00058c82 */ /* 0x000fe40008000000 */
[----:B------:R-:W-:Y:S02]  /*5800*/  UIMAD UR38, UR5, UR43, UR7 ;  /* 0x0000002b052672a4 */ /* 0x000fe4000f8e0207 */
[----:B------:R-:W-:Y:S11]  /*5810*/  UIMAD UR37, UR6, UR54, UR4 ;  /* 0x00000036062572a4 */ /* 0x000ff6000f8e0204 */
[----:B------:R-:W-:Y:S01]  /*5820*/  @!UPT UIADD3 URZ, UPT, UPT, URZ, URZ, URZ ;  /* 0x000000fffffff290 */ /* 0x000fe2000fffe0ff */
.L_x_91:
[----:B------:R-:W-:Y:S01]  /*5830*/  UISETP.NE.AND UP0, UPT, UR39, 0x1, UPT ;  /* 0x000000012700788c */ /* 0x000fe2000bf05270 */
[----:B------:R-:W-:Y:S01]  /*5840*/  IADD3 R89, PT, PT, R89, 0x1, RZ ;  /* 0x0000000159597810 */ /* 0x000fe20007ffe0ff */
[----:B------:R-:W-:Y:S02]  /*5850*/  UIADD3 UR11, UPT, UPT, UR44, 0x200, URZ ;  /* 0x000002002c0b7890 */ /* 0x000fe4000fffe0ff */
[----:B------:R-:W-:Y:S02]  /*5860*/  USHF.L.U32 UR50, UR16, 0x6, URZ ;  /* 0x0000000610327899 */ /* 0x000fe400080006ff */
[----:B------:R-:W-:Y:S05]  /*5870*/  USHF.L.U32 UR49, UR20, 0x8, URZ ;  /* 0x0000000814317899 */ /* 0x000fea00080006ff */
[----:B------:R-:W2:Y:S01]  /*5880*/  @!UP0 LDCU.128 UR12, c[0x0][0xb10] ;  /* 0x00016200ff0c87ac */ /* 0x000ea20008000c00 */
[----:B------:R-:W3:Y:S01]  /*5890*/  @!UP0 LDCU UR5, c[0x0][0xb0c] ;  /* 0x00016180ff0587ac */ /* 0x000ee20008000800 */
[----:B------:R-:W4:Y:S01]  /*58a0*/  @!UP0 LDCU UR10, c[0x0][0xb20] ;  /* 0x00016400ff0a87ac */ /* 0x000f220008000800 */
[----:B--2---:R-:W-:Y:S02]  /*58b0*/  UIMAD.WIDE.U32 UR8, UR38, UR12, URZ ;  /* 0x0000000c260872a5 */ /* 0x004fe4000f8e00ff */
[----:B------:R-:W-:Y:S02]  /*58c0*/  UIMAD.WIDE.U32 UR6, UR37, UR15, URZ ;  /* 0x0000000f250672a5 */ /* 0x000fe4000f8e00ff */
[----:B------:R-:W-:Y:S03]  /*58d0*/  @!UP0 UISETP.NE.AND UP1, UPT, UR14, 0x1, UPT ;  /* 0x000000010e00888c */ /* 0x000fe6000bf25270 */
[----:B------:R-:W-:Y:S01]  /*58e0*/  @!UP0 UMOV UR4, UR9 ;  /* 0x0000000900048c82 */ /* 0x000fe20008000000 */
[----:B---3--:R-:W-:Y:S02]  /*58f0*/  @!UP0 UISETP.NE.AND UP2, UPT, UR5, 0x1, UPT ;  /* 0x000000010500888c */ /* 0x008fe4000bf45270 */
[----:B------:R-:W-:Y:S01]  /*5900*/  @!UP0 USHF.R.U32.HI UR4, URZ, UR13, UR4 ;  /* 0x0000000dff048299 */ /* 0x000fe20008011604 */
[----:B------:R-:W-:Y:S02]  /*5910*/  @!UP0 UMOV UR6, UR7 ;  /* 0x0000000700068c82 */ /* 0x000fe40008000000 */
[----:B----4-:R-:W-:Y:S02]  /*5920*/  @!UP0 USHF.R.U32.HI UR6, URZ, UR10, UR6 ;  /* 0x0000000aff068299 */ /* 0x010fe40008011606 */
[----:B------:R-:W-:Y:S02]  /*5930*/  @!UP0 USEL UR7, UR38, UR4, !UP2 ;  /* 0x0000000426078287 */ /* 0x000fe4000d000000 */
[----:B------:R-:W-:Y:S04]  /*5940*/  @!UP0 USEL UR6, UR37, UR6, !UP1 ;  /* 0x0000000625068287 */ /* 0x000fe8000c800000 */
[----:B------:R-:W-:Y:S02]  /*5950*/  @!UP0 UIADD3 UR4, UPT, UPT, -UR7, UR6, URZ ;  /* 0x0000000607048290 */ /* 0x000fe4000fffe1ff */
[----:B------:R-:W-:Y:S02]  /*5960*/  @!UP0 UIADD3 UR6, UPT, UPT, UR7, -UR6, URZ ;  /* 0x8000000607068290 */ /* 0x000fe4000fffe0ff */
[----:B------:R-:W-:Y:S02]  /*5970*/  @!UP0 UIMAD UR38, UR4, UR5, UR38 ;  /* 0x00000005042682a4 */ /* 0x000fe4000f8e0226 */
[----:B------:R-:W-:Y:S02]  /*5980*/  @!UP0 UIMAD UR37, UR6, UR14, UR37 ;  /* 0x0000000e062582a4 */ /* 0x000fe4000f8e0225 */
[----:B------:R-:W-:Y:S09]  /*5990*/  ULOP3.LUT UP0, URZ, UR11, 0x1b0, URZ, 0xc0, !UPT ;  /* 0x000001b00bff7892 */ /* 0x000ff2000f80c0ff */
[----:B------:R-:W-:Y:S05]  /*59a0*/  BRA.U !UP0, `(.L_x_92) ;  /* 0x0000000108407547 */ /* 0x000fea000b800000 */
[----:B------:R-:W2:Y:S01]  /*59b0*/  LDCU.64 UR8, c[0x4][0x88] ;  /* 0x01001100ff0877ac */ /* 0x000ea20008000a00 */
[----:B------:R-:W-:Y:S01]  /*59c0*/  MOV R3, 0x0 ;  /* 0x0000000000037802 */ /* 0x000fe20000000f00 */
[----:B------:R-:W-:Y:S02]  /*59d0*/  HFMA2 R12, -RZ, RZ, 0, 5.9604644775390625e-08 ;  /* 0x00000001ff0c7431 */ /* 0x000fe400000001ff */
[----:B------:R-:W-:Y:S02]  /*59e0*/  IMAD.MOV.U32 R8, RZ, RZ, 0x70 ;  /* 0x00000070ff087424 */ /* 0x000fe400078e00ff */
[----:B------:R-:W-:Y:S01]  /*59f0*/  IMAD.MOV.U32 R13, RZ, RZ, RZ ;  /* 0x000000ffff0d7224 */ /* 0x000fe200078e00ff */
[----:B------:R-:W3:Y:S01]  /*5a00*/  LDCU.64 UR6, c[0x4][0x90] ;  /* 0x01001200ff0677ac */ /* 0x000ee20008000a00 */
[----:B------:R-:W4:Y:S01]  /*5a10*/  LDC.64 R2, c[0x4][R3] ;  /* 0x0100000003027b82 */ /* 0x000f220000000a00 */
[----:B------:R-:W1:Y:S01]  /*5a20*/  LDCU.64 UR4, c[0x4][0x8] ;  /* 0x01000100ff0477ac */ /* 0x000e620008000a00 */
[----:B--2---:R-:W-:Y:S01]  /*5a30*/  MOV R5, UR9 ;  /* 0x0000000900057c02 */ /* 0x004fe20008000f00 */
[----:B------:R-:W-:Y:S01]  /*5a40*/  IMAD.U32 R4, RZ, RZ, UR8 ;  /* 0x00000008ff047e24 */ /* 0x000fe2000f8e00ff */
[----:B---3--:R-:W-:Y:S01]  /*5a50*/  MOV R7, UR7 ;  /* 0x0000000700077c02 */ /* 0x008fe20008000f00 */
[----:B------:R-:W-:Y:S01]  /*5a60*/  IMAD.U32 R6, RZ, RZ, UR6 ;  /* 0x00000006ff067e24 */ /* 0x000fe2000f8e00ff */
[----:B-1----:R-:W-:Y:S01]  /*5a70*/  MOV R11, UR5 ;  /* 0x00000005000b7c02 */ /* 0x002fe20008000f00 */
[----:B------:R-:W-:Y:S02]  /*5a80*/  IMAD.U32 R10, RZ, RZ, UR4 ;  /* 0x00000004ff0a7e24 */ /* 0x000fe4000f8e00ff */
[----:B------:R-:W-:Y:S07]  /*5a90*/  LEPC R20, `(.L_x_92) ;  /* 0x000000001014794e */ /* 0x000fee0000000000 */
[----:B----45:R-:W-:Y:S05]  /*5aa0*/  CALL.ABS.NOINC R2 ;  /* 0x0000000002007343 */ /* 0x030fea0003c00000 */
.L_x_92:
[----:B------:R-:W-:Y:S01]  /*5ab0*/  LOP3.LUT P0, RZ, R96, 0x1b0, RZ, 0xc0, !PT ;  /* 0x000001b060ff7812 */ /* 0x000fe2000780c0ff */
[----:B------:R-:W-:Y:S11]  /*5ac0*/  BSSY.RECONVERGENT B6, `(.L_x_93) ;  /* 0x0000013000067945 */ /* 0x000ff60003800200 */
[----:B------:R-:W-:Y:S01]  /*5ad0*/  @!UPT UIADD3 URZ, UPT, UPT, URZ, URZ, URZ ;  /* 0x000000fffffff290 */ /* 0x000fe2000fffe0ff */
[----:B------:R-:W-:Y:S05]  /*5ae0*/  @!P0 BRA `(.L_x_94) ;  /* 0x0000000000408947 */ /* 0x000fea0003800000 */
        /* <DEDUP_REMOVED lines=16> */
.L_x_94:
[----:B------:R-:W-:Y:S05]  /*5bf0*/  BSYNC.RECONVERGENT B6 ;  /* 0x0000000000067941 */ /* 0x000fea0003800200 */
.L_x_93:
[----:B------:R-:W-:Y:S01]  /*5c00*/  R2UR UR4, R88 ;  /* 0x00000000580472ca */ /* 0x000fe200000e0000 */
[----:B------:R-:W-:Y:S01]  /*5c10*/  UISETP.NE.U32.AND UP0, UPT, UR60, URZ, UPT ;  /* 0x000000ff3c00728c */ /* 0x000fe2000bf05070 */
[----:B------:R-:W-:Y:S02]  /*5c20*/  ISETP.NE.U32.AND P4, PT, R82, RZ, PT ;  /* 0x000000ff5200720c */ /* 0x000fe40003f85070 */
[----:B------:R-:W-:Y:S01]  /*5c30*/  ISETP.NE.U32.AND P2, PT, RZ, UR46, PT ;  /* 0x0000002eff007c0c */ /* 0x000fe2000bf45070 */
[----:B------:R-:W-:Y:S01]  /*5c40*/  UISETP.NE.AND.EX UP1, UPT, UR61, URZ, UPT, UP0 ;  /* 0x000000ff3d00728c */ /* 0x000fe2000bf25300 */
[----:B------:R-:W-:Y:S01]  /*5c50*/  ISETP.NE.AND.EX P4, PT, R83, RZ, PT, P4 ;  /* 0x000000ff5300720c */ /* 0x000fe20003f85340 */
[----:B------:R-:W-:Y:S01]  /*5c60*/  UPLOP3.LUT UP0, UPT, UPT, UPT, UPT, 0x40, 0x4 ;  /* 0x000000000004789c */ /* 0x000fe20003f0e870 */
[----:B------:R-:W-:Y:S05]  /*5c70*/  ISETP.NE.AND.EX P2, PT, RZ, UR47, PT, P2 ;  /* 0x0000002fff007c0c */ /* 0x000fea000bf45320 */
[----:B------:R-:W-:Y:S06]  /*5c80*/  UISETP.NE.AND UP2, UPT, UR4, URZ, UPT ;  /* 0x000000ff0400728c */ /* 0x000fec000bf45270 */
[----:B------:R-:W-:Y:S05]  /*5c90*/  PLOP3.LUT P1, PT, PT, PT, UP2, 0x80, 0x8 ;  /* 0x000000000008781c */ /* 0x000fea0003f2f028 */
[----:B------:R-:W-:Y:S06]  /*5ca0*/  @UP2 UPLOP3.LUT UP0, UPT, UPT, UPT, UP1, 0x80, 0x8 ;  /* 0x000000000008289c */ /* 0x000fec0003f0f010 */
[----:B------:R-:W-:Y:S01]  /*5cb0*/  PLOP3.LUT P0, PT, PT, PT, UP0, 0x80, 0x8 ;  /* 0x000000000008781c */ /* 0x000fe20003f0f008 */
[----:B------:R-:W-:Y:S01]  /*5cc0*/  @!UPT UIADD3 URZ, UPT, UPT, URZ, URZ, URZ ;  /* 0x000000fffffff290 */ /* 0x000fe2000fffe0ff */
[----:B------:R-:W-:Y:S11]  /*5cd0*/  BRA.U !UP1, `(.L_x_95) ;  /* 0x00000001093c7547 */ /* 0x000ff6000b800000 */
[----:B------:R-:W-:Y:S01]  /*5ce0*/  UISETP.NE.U32.AND UP0, UPT, UR46, URZ, UPT ;  /* 0x000000ff2e00728c */ /* 0x000fe2000bf05070 */
[----:B-1----:R-:W-:Y:S01]  /*5cf0*/  HFMA2 R0, -RZ, RZ, 0, 5.9604644775390625e-08 ;  /* 0x00000001ff007431 */ /* 0x002fe200000001ff */
[----:B------:R-:W1:Y:S01]  /*5d00*/  LDCU.64 UR8, c[0x0][0x358] ;  /* 0x00006b00ff0877ac */ /* 0x000e620008000a00 */
[----:B------:R-:W-:Y:S01]  /*5d10*/  IMAD.MOV.U32 R85, RZ, RZ, 0x1 ;  /* 0x00000001ff557424 */ /* 0x000fe200078e00ff */
[----:B------:R-:W-:Y:S06]  /*5d20*/  UISETP.NE.AND.EX UP0, UPT, UR47, URZ, UPT, UP0 ;  /* 0x000000ff2f00728c */ /* 0x000fec000bf05300 */
[----:B------:R-:W-:Y:S05]  /*5d30*/  PLOP3.LUT P3, PT, PT, PT, UP0, 0x80, 0x8 ;  /* 0x000000000008781c */ /* 0x000fea0003f6f008 */
[----:B------:R-:W2:Y:S01]  /*5d40*/  @UP0 LDCU.64 UR4, c[0x0][0x888] ;  /* 0x00011100ff0407ac */ /* 0x000ea20008000a00 */
[----:B------:R-:W-:Y:S07]  /*5d50*/  @UP0 UIMAD UR6, UR36, UR60, URZ ;  /* 0x0000003c240602a4 */ /* 0x000fee000f8e02ff */
[----:B------:R-:W-:Y:S01]  /*5d60*/  @!P3 PRMT R85, R0, 0x7610, R85 ;  /* 0x000076100055b816 */ /* 0x000fe20000000055 */
[----:B--2---:R-:W-:Y:S06]  /*5d70*/  @UP0 UIMAD.WIDE UR4, UR6, 0x4, UR4 ;  /* 0x00000004060408a5 */ /* 0x004fec000f8e0204 */
[----:B------:R-:W-:Y:S01]  /*5d80*/  IMAD.U32 R2, RZ, RZ, UR4 ;  /* 0x00000004ff027e24 */ /* 0x000fe2000f8e00ff */
[----:B------:R-:W-:Y:S04]  /*5d90*/  MOV R3, UR5 ;  /* 0x0000000500037c02 */ /* 0x000fe80008000f00 */
[----:B------:R-:W2:Y:S01]  /*5da0*/  @!UP0 LDCU UR4, c[0x0][0x880] ;  /* 0x00011000ff0487ac */ /* 0x000ea20008000800 */
[----:B-1---5:R3:W5:Y:S02]  /*5db0*/  @P3 LDG.E R41, desc[UR8][R2.64] ;  /* 0x0000000802293981 */ /* 0x022764000c1e1900 */
[----:B--23--:R-:W-:Y:S02]  /*5dc0*/  @!P3 IMAD.U32 R41, RZ, RZ, UR4 ;  /* 0x00000004ff29be24 */ /* 0x00cfe4000f8e00ff */
.L_x_95:
[----:B------:R-:W-:Y:S05]  /*5dd0*/  @!P4 BRA `(.L_x_96) ;  /* 0x000000000024c947 */ /* 0x000fea0003800000 */
[----:B------:R-:W-:Y:S01]  /*5de0*/  ISETP.NE.U32.AND P3, PT, R80, RZ, PT ;  /* 0x000000ff5000720c */ /* 0x000fe20003f65070 */
[----:B------:R-:W2:Y:S03]  /*5df0*/  LDCU.64 UR4, c[0x0][0x358] ;  /* 0x00006b00ff0477ac */ /* 0x000ea60008000a00 */
[----:B------:R-:W-:Y:S11]  /*5e00*/  ISETP.NE.AND.EX P3, PT, R81, RZ, PT, P3 ;  /* 0x000000ff5100720c */ /* 0x000ff60003f65330 */
[----:B------:R-:W-:Y:S02]  /*5e10*/  @!UPT UIADD3 URZ, UPT, UPT, URZ, URZ, URZ ;  /* 0x000000fffffff290 */ /* 0x000fe4000fffe0ff */
[----:B------:R-:W3:Y:S01]  /*5e20*/  @P3 LDC.64 R2, c[0x0][0x8a8] ;  /* 0x00022a00ff023b82 */ /* 0x000ee20000000a00 */
[----:B-1----:R-:W-:Y:S04]  /*5e30*/  @P3 IMAD R0, R82, UR36, RZ ;  /* 0x0000002452003c24 */ /* 0x002fe8000f8e02ff */
[----:B---3--:R-:W-:Y:S05]  /*5e40*/  @P3 IMAD.WIDE R2, R0, 0x4, R2 ;  /* 0x0000000400023825 */ /* 0x008fea00078e0202 */
[----:B--2--5:R2:W5:Y:S02]  /*5e50*/  @P3 LDG.E R38, desc[UR4][R2.64] ;  /* 0x0000000402263981 */ /* 0x024564000c1e1900 */
[----:B--2---:R-:W3:Y:S02]  /*5e60*/  @!P3 LDC R38, c[0x0][0x8a0] ;  /* 0x00022800ff26bb82 */ /* 0x004ee40000000800 */
.L_x_96:
[----:B-----5:R-:W-:Y:S01]  /*5e70*/  FSETP.NEU.AND P4, PT, R41, RZ, PT ;  /* 0x000000ff2900720b */ /* 0x020fe20003f8d000 */
[----:B------:R-:W-:Y:S01]  /*5e80*/  BSSY B1, `(.L_x_97) ;  /* 0x0000042000017945 */ /* 0x000fe20003800000 */
[----:B------:R-:W-:Y:S01]  /*5e90*/  SEL R6, RZ, 0xffffffff, P2 ;  /* 0xffffffffff067807 */ /* 0x000fe20001000000 */
[----:B------:R-:W-:Y:S01]  /*5ea0*/  IMAD.MOV.U32 R100, RZ, RZ, 0x1 ;  /* 0x00000001ff647424 */ /* 0x000fe200078e00ff */
[----:B------:R-:W-:Y:S02]  /*5eb0*/  LOP3.LUT P3, RZ, R85, 0xff, RZ, 0xc0, !PT ;  /* 0x000000ff55ff7812 */ /* 0x000fe4000786c0ff */
[----:B------:R-:W-:Y:S02]  /*5ec0*/  CS2R R78, SRZ ;  /* 0x00000000004e7805 */ /* 0x000fe4000001ff00 */
[----:B------:R-:W-:Y:S02]  /*5ed0*/  @P1 SEL R3, RZ, 0xffffffff, P4 ;  /* 0xffffffffff031807 */ /* 0x000fe40002000000 */
[----:B------:R-:W-:Y:S02]  /*5ee0*/  CS2R R76, SRZ ;  /* 0x00000000004c7805 */ /* 0x000fe4000001ff00 */
[----:B------:R-:W-:Y:S02]  /*5ef0*/  LEA R2, R93, UR44, 0x3 ;  /* 0x0000002c5d027c11 */ /* 0x000fe4000f8e18ff */
[----:B------:R-:W-:Y:S02]  /*5f00*/  CS2R R74, SRZ ;  /* 0x00000000004a7805 */ /* 0x000fe4000001ff00 */
[----:B------:R-:W-:Y:S02]  /*5f10*/  @P0 SEL R3, R6, R3, !P3 ;  /* 0x0000000306030207 */ /* 0x000fe40005800000 */
[----:B------:R-:W-:Y:S02]  /*5f20*/  CS2R R72, SRZ ;  /* 0x0000000000487805 */ /* 0x000fe4000001ff00 */
[----:B------:R-:W-:Y:S02]  /*5f30*/  LEA R71, R36, UR44, 0x3 ;  /* 0x0000002c24477c11 */ /* 0x000fe4000f8e18ff */
[----:B------:R-:W-:Y:S02]  /*5f40*/  @P1 LOP3.LUT R3, R3, 0x1, RZ, 0xc0, !PT ;  /* 0x0000000103031812 */ /* 0x000fe400078ec0ff */
[----:B------:R-:W-:Y:S02]  /*5f50*/  SHF.L.U32 R4, R94, 0x1f, RZ ;  /* 0x0000001f5e047819 */ /* 0x000fe400000006ff */
[----:B------:R-:W-:Y:S02]  /*5f60*/  ISETP.NE.U32.OR P6, PT, R3, 0x1, !P1 ;  /* 0x000000010300780c */ /* 0x000fe40004fc5470 */
[----:B------:R-:W-:Y:S02]  /*5f70*/  PLOP3.LUT P2, PT, PT, PT, UP1, 0x80, 0x8 ;  /* 0x000000000008781c */ /* 0x000fe40003f4f018 */
[----:B------:R-:W-:Y:S02]  /*5f80*/  LEA.HI R39, R36, R36, RZ, 0x1 ;  /* 0x0000002424277211 */ /* 0x000fe400078f08ff */
[----:B------:R-:W-:Y:S02]  /*5f90*/  SEL R3, RZ, 0xffffffff, P4 ;  /* 0xffffffffff037807 */ /* 0x000fe40002000000 */
[----:B------:R-:W-:Y:S01]  /*5fa0*/  P2R R102, PR, RZ, 0x40 ;  /* 0x00000040ff667803 */ /* 0x000fe20000000000 */
[C---:B-1----:R-:W-:Y:S01]  /*5fb0*/  IMAD.SHL.U32 R0, R39.reuse, 0x80, RZ ;  /* 0x0000008027007824 */ /* 0x042fe200078e00ff */
[----:B------:R-:W-:Y:S03]  /*5fc0*/  LOP3.LUT R39, R39, 0xffe, RZ, 0xc0, !PT ;  /* 0x00000ffe27277812 */ /* 0x000fe600078ec0ff */
[----:B------:R-:W-:Y:S02]  /*5fd0*/  @P6 SHF.L.U32 R5, R91, 0x1f, RZ ;  /* 0x0000001f5b056819 */ /* 0x000fe400000006ff */
[----:B------:R-:W-:Y:S01]  /*5fe0*/  @P2 SEL R3, R6, R3, !P3 ;  /* 0x0000000306032207 */ /* 0x000fe20005800000 */
[----:B------:R-:W-:Y:S01]  /*5ff0*/  IMAD.IADD R39, R36, 0x1, -R39 ;  /* 0x0000000124277824 */ /* 0x000fe200078e0a27 */
[----:B------:R-:W1:Y:S01]  /*6000*/  @P6 SYNCS.PHASECHK.TRANS64.TRYWAIT P1, [R2+URZ+0x40], R5 ;  /* 0x00004005020065a7 */ /* 0x000e6200080211ff */
[----:B------:R-:W-:Y:S02]  /*6010*/  LOP3.LUT R0, R0, 0xffffff00, RZ, 0xc0, !PT ;  /* 0xffffff0000007812 */ /* 0x000fe400078ec0ff */
[----:B------:R-:W-:Y:S03]  /*6020*/  LOP3.LUT R3, R3, 0x1, RZ, 0xc0, !PT ;  /* 0x0000000103037812 */ /* 0x000fe600078ec0ff */
[----:B------:R-:W-:Y:S01]  /*6030*/  IMAD.IADD R0, R37, 0x1, R0 ;  /* 0x0000000125007824 */ /* 0x000fe200078e0200 */
[----:B------:R-:W-:Y:S03]  /*6040*/  ISETP.NE.U32.AND P5, PT, R3, 0x1, PT ;  /* 0x000000010300780c */ /* 0x000fe60003fa5070 */
[----:B------:R-:W-:Y:S01]  /*6050*/  IMAD R39, R39, 0x100000, R0 ;  /* 0x0010000027277824 */ /* 0x000fe200078e0200 */
[----:B------:R-:W-:Y:S01]  /*6060*/  P2R R101, PR, RZ, 0x20 ;  /* 0x00000020ff657803 */ /* 0x000fe20000000000 */
[----:B------:R2:W4:Y:S01]  /*6070*/  SYNCS.PHASECHK.TRANS64.TRYWAIT P0, [R71+URZ+0xb0], R4 ;  /* 0x0000b004470075a7 */ /* 0x00052200080011ff */
[----:B-1----:R-:W-:Y:S01]  /*6080*/  @P6 SEL R100, RZ, 0x1, !P1 ;  /* 0x00000001ff646807 */ /* 0x002fe20004800000 */
[----:B--2---:R-:W-:Y:S06]  /*6090*/  @!P6 BRA `(.L_x_98) ;  /* 0x000000000080e947 */ /* 0x004fec0003800000 */
[----:B------:R-:W-:Y:S01]  /*60a0*/  @P5 IMAD R6, R93, 0x1000, R84 ;  /* 0x000010005d065824 */ /* 0x000fe200078e0254 */
[----:B------:R-:W1:Y:S01]  /*60b0*/  S2R R0, SR_CgaCtaId ;  /* 0x0000000000007919 */ /* 0x000e620000008800 */
[----:B------:R-:W-:Y:S01]  /*60c0*/  ISETP.NE.AND P1, PT, R100, RZ, PT ;  /* 0x000000ff6400720c */ /* 0x000fe20003f25270 */
[----:B------:R-:W-:Y:S01]  /*60d0*/  BSSY B0, `(.L_x_99) ;  /* 0x000000b000007945 */ /* 0x000fe20003800000 */
[----:B------:R-:W-:Y:S01]  /*60e0*/  @P5 VIADD R5, R6, UR44 ;  /* 0x0000002c06055c36 */ /* 0x000fe20008000000 */
[----:B------:R-:W-:Y:S02]  /*60f0*/  CS2R R74, SRZ ;  /* 0x00000000004a7805 */ /* 0x000fe4000001ff00 */
[----:B------:R-:W-:Y:S02]  /*6100*/  CS2R R72, SRZ ;  /* 0x0000000000487805 */ /* 0x000fe4000001ff00 */
[----:B------:R-:W-:Y:S01]  /*6110*/  CS2R R78, SRZ ;  /* 0x00000000004e7805 */ /* 0x000fe2000001ff00 */
[----:B------:R-:W-:Y:S01]  /*6120*/  @P5 IMAD R5, R95, -0x10, R5 ;  /* 0xfffffff05f055824 */ /* 0x000fe200078e0205 */
[----:B------:R-:W-:Y:S04]  /*6130*/  CS2R R76, SRZ ;  /* 0x00000000004c7805 */ /* 0x000fe8000001ff00 */
[----:B------:R-:W-:Y:S05]  /*6140*/  @P1 BRA `(.L_x_100) ;  /* 0x00000000000c1947 */ /* 0x000fea0003800000 */
[----:B------:R-:W-:Y:S04]  /*6150*/  SHF.L.U32 R3, R91, 0x1f, RZ ;  /* 0x0000001f5b037819 */ /* 0x000fe800000006ff */
[----:B------:R-:W2:Y:S02]  /*6160*/  SYNCS.PHASECHK.TRANS64.TRYWAIT P1, [R2+URZ+0x40], R3 ;  /* 0x00004003020075a7 */ /* 0x000ea400080211ff */
[----:B--2---:R-:W-:Y:S05]  /*6170*/  @!P1 BRA `(.L_x_101) ;  /* 0x0000004000089947 */ /* 0x004fea0003800000 */
.L_x_100:
[----:B------:R-:W-:Y:S05]  /*6180*/  BSYNC B0 ;  /* 0x0000000000007941 */ /* 0x000fea0003800000 */
.L_x_99:
[----:B------:R-:W-:Y:S01]  /*6190*/  ISETP.NE.AND P1, PT, R101, RZ, PT ;  /* 0x000000ff6500720c */ /* 0x000fe20003f25270 */
[----:B--2---:R-:W-:Y:S02]  /*61a0*/  VIADD R3, R2, 0x60 ;  /* 0x0000006002037836 */ /* 0x004fe40000000000 */
[----:B------:R-:W-:Y:S03]  /*61b0*/  VIADD R93, R93, 0x1 ;  /* 0x000000015d5d7836 */ /* 0x000fe60000000000 */
[----:B-1----:R-:W-:Y:S07]  /*61c0*/  PRMT R0, R0, 0x654, R3 ;  /* 0x0000065400007816 */ /* 0x002fee0000000003 */
[----:B------:R1:W2:Y:S04]  /*61d0*/  @P1 LDS.128 R72, [R6+UR44+0x200] ;  /* 0x0002002c06481984 */ /* 0x0002a80008000c00 */
[----:B------:R1:W1:Y:S01]  /*61e0*/  @P1 LDS.128 R76, [R5+0x210] ;  /* 0x00021000054c1984 */ /* 0x0002620000000c00 */
[C---:B------:R-:W-:Y:S01]  /*61f0*/  ISETP.NE.AND P1, PT, R93.reuse, 0x4, PT ;  /* 0x000000045d00780c */ /* 0x040fe20003f25270 */
[----:B------:R-:W-:Y:S01]  /*6200*/  @!PT LDS RZ, [RZ] ;  /* 0x00000000fffff984 */ /* 0x000fe20000000800 */
[----:B------:R-:W-:Y:S01]  /*6210*/  @!PT LDS RZ, [RZ] ;  /* 0x00000000fffff984 */ /* 0x000fe20000000800 */
[----:B------:R-:W-:Y:S01]  /*6220*/  @!PT LDS RZ, [RZ] ;  /* 0x00000000fffff984 */ /* 0x000fe20000000800 */
[----:B------:R-:W-:Y:S01]  /*6230*/  @!PT LDS RZ, [RZ] ;  /* 0x00000000fffff984 */ /* 0x000fe20000000800 */
[----:B------:R5:W-:Y:S06]  /*6240*/  MEMBAR.ALL.CTA ;  /* 0x0000000000007992 */ /* 0x000bec0000008000 */
[----:B-----5:R-:W5:Y:S01]  /*6250*/  FENCE.VIEW.ASYNC.S ;  /* 0x00000000000073c6 */ /* 0x020f620000000000 */
[----:B------:R-:W-:Y:S01]  /*6260*/  SEL R93, R93, RZ, P1 ;  /* 0x000000ff5d5d7207 */ /* 0x000fe20000800000 */
[----:B-----5:R5:W-:Y:S02]  /*6270*/  SYNCS.ARRIVE.TRANS64.RED.A1T0 RZ, [R0+URZ], RZ ;  /* 0x000000ff00ff79a7 */ /* 0x020be400081004ff */
[----:B-----5:R-:W-:Y:S04]  /*6280*/  SEL R0, RZ, 0x1, P1 ;  /* 0x00000001ff007807 */ /* 0x020fe80000800000 */
[----:B--2---:R-:W-:Y:S02]  /*6290*/  LOP3.LUT R91, R91, R0, RZ, 0x3c, !PT ;  /* 0x000000005b5b7212 */ /* 0x004fe400078e3cff */
.L_x_98:
[----:B------:R-:W-:Y:S05]  /*62a0*/  BSYNC B1 ;  /* 0x0000000000017941 */ /* 0x000fea0003800000 */
.L_x_97:
[----:B------:R-:W-:Y:S04]  /*62b0*/  SHF.R.U32.HI R3, RZ, 0x15, R39 ;  /* 0x00000015ff037819 */ /* 0x000fe80000011627 */
[----:B------:R-:W-:Y:S01]  /*62c0*/  LOP3.LUT P1, RZ, R3, 0x3, R86, 0x48, !PT ;  /* 0x0000000303ff7812 */ /* 0x000fe20007824856 */
[----:B------:R-:W-:Y:S01]  /*62d0*/  @!UPT UIADD3 URZ, UPT, UPT, URZ, URZ, URZ ;  /* 0x000000fffffff290 */ /* 0x000fe2000fffe0ff */
[----:B----4-:R-:W-:Y:S11]  /*62e0*/  @P0 BRA `(.L_x_102) ;  /* 0x0000000000080947 */ /* 0x010ff60003800000 */
[----:B------:R-:W2:Y:S02]  /*62f0*/  SYNCS.PHASECHK.TRANS64.TRYWAIT P0, [R71+URZ+0xb0], R4 ;  /* 0x0000b004470075a7 */ /* 0x000ea400080011ff */
[----:B--2---:R-:W-:Y:S05]  /*6300*/  @!P0 BRA `(.L_x_103) ;  /* 0x0000003c00b88947 */ /* 0x004fea0003800000 */
.L_x_102:
[----:B------:R-:W-:Y:S05]  /*6310*/  @!P1 BRA `(.L_x_104) ;  /* 0x0000000000409947 */ /* 0x000fea0003800000 */
[----:B------:R-:W1:Y:S01]  /*6320*/  LDCU.64 UR8, c[0x4][0x78] ;  /* 0x01000f00ff0877ac */ /* 0x000e620008000a00 */
[----:B------:R-:W-:Y:S01]  /*6330*/  MOV R3, 0x0 ;  /* 0x0000000000037802 */ /* 0x000fe20000000f00 */
[----:B------:R-:W-:Y:S02]  /*6340*/  HFMA2 R12, -RZ, RZ, 0, 5.9604644775390625e-08 ;  /* 0x00000001ff0c7431 */ /* 0x000fe400000001ff */
[----:B------:R-:W-:Y:S02]  /*6350*/  IMAD.MOV.U32 R8, RZ, RZ, 0x192 ;  /* 0x00000192ff087424 */ /* 0x000fe400078e00ff */
[----:B------:R-:W-:Y:S01]  /*6360*/  IMAD.MOV.U32 R13, RZ, RZ, RZ ;  /* 0x000000ffff0d7224 */ /* 0x000fe200078e00ff */
[----:B------:R-:W4:Y:S01]  /*6370*/  LDCU.64 UR6, c[0x4][0x80] ;  /* 0x01001000ff0677ac */ /* 0x000f220008000a00 */
[----:B------:R-:W3:Y:S01]  /*6380*/  LDC.64 R2, c[0x4][R3] ;  /* 0x0100000003027b82 */ /* 0x000ee20000000a00 */
[----:B------:R-:W5:Y:S01]  /*6390*/  LDCU.64 UR4, c[0x4][0x18] ;  /* 0x01000300ff0477ac */ /* 0x000f620008000a00 */
[----:B-1----:R-:W-:Y:S01]  /*63a0*/  MOV R5, UR9 ;  /* 0x0000000900057c02 */ /* 0x002fe20008000f00 */
[----:B--2---:R-:W-:Y:S01]  /*63b0*/  IMAD.U32 R4, RZ, RZ, UR8 ;  /* 0x00000008ff047e24 */ /* 0x004fe2000f8e00ff */
[----:B----4-:R-:W-:Y:S01]  /*63c0*/  MOV R7, UR7 ;  /* 0x0000000700077c02 */ /* 0x010fe20008000f00 */
[----:B------:R-:W-:Y:S01]  /*63d0*/  IMAD.U32 R6, RZ, RZ, UR6 ;  /* 0x00000006ff067e24 */ /* 0x000fe2000f8e00ff */
[----:B-----5:R-:W-:Y:S01]  /*63e0*/  MOV R11, UR5 ;  /* 0x00000005000b7c02 */ /* 0x020fe20008000f00 */
[----:B------:R-:W-:Y:S02]  /*63f0*/  IMAD.U32 R10, RZ, RZ, UR4 ;  /* 0x00000004ff0a7e24 */ /* 0x000fe4000f8e00ff */
[----:B------:R-:W-:Y:S07]  /*6400*/  LEPC R20, `(.L_x_104) ;  /* 0x000000001014794e */ /* 0x000fee0000000000 */
[----:B---3--:R-:W-:Y:S05]  /*6410*/  CALL.ABS.NOINC R2 ;  /* 0x0000000002007343 */ /* 0x008fea0003c00000 */
.L_x_104:
[-C--:B------:R-:W-:Y:S01]  /*6420*/  F2FP.F16.E5M2.UNPACK_B R42, R72.reuse ;  /* 0x00000048ff2a723e */ /* 0x080fe200020004ff */
[----:B------:R-:W-:Y:S05]  /*6430*/  WARPSYNC.ALL ;  /* 0x0000000000007948 */ /* 0x000fea0003800000 */
[----:B------:R-:W-:Y:S01]  /*6440*/  R2UR UR4, R39 ;  /* 0x00000000270472ca */ /* 0x000fe200000e0000 */
[--C-:B------:R-:W-:Y:S01]  /*6450*/  HADD2.F32 R40, -RZ, R42.reuse.H0_H0 ;  /* 0x2000002aff287230 */ /* 0x100fe20000004100 */
[----:B------:R-:W-:Y:S01]  /*6460*/  F2FP.F16.E5M2.UNPACK_B R43, R72.H1 ;  /* 0x00000048ff2b723e */ /* 0x000fe200030004ff */
[----:B------:R-:W-:Y:S01]  /*6470*/  HADD2.F32 R42, -RZ, R42.H1_H1 ;  /* 0x3000002aff2a7230 */ /* 0x000fe20000004100 */
[-C--:B------:R-:W-:Y:S01]  /*6480*/  F2FP.F16.E5M2.UNPACK_B R45, R73.reuse ;  /* 0x00000049ff2d723e */ /* 0x080fe200020004ff */
[----:B------:R-:W-:Y:S01]  /*6490*/  BSSY.RECONVERGENT B0, `(.L_x_105) ;  /* 0x0000099000007945 */ /* 0x000fe20003800200 */
[----:B------:R-:W-:Y:S01]  /*64a0*/  F2FP.F16.E5M2.UNPACK_B R47, R73.H1 ;  /* 0x00000049ff2f723e */ /* 0x000fe200030004ff */
[--C-:B------:R-:W-:Y:S01]  /*64b0*/  HADD2.F32 R44, -RZ, R43.reuse.H0_H0 ;  /* 0x2000002bff2c7230 */ /* 0x100fe20000004100 */
[-C--:B------:R-:W-:Y:S01]  /*64c0*/  F2FP.F16.E5M2.UNPACK_B R49, R74.reuse ;  /* 0x0000004aff31723e */ /* 0x080fe200020004ff */
[----:B------:R-:W-:Y:S01]  /*64d0*/  HADD2.F32 R46, -RZ, R43.H1_H1 ;  /* 0x3000002bff2e7230 */ /* 0x000fe20000004100 */
[----:B------:R-:W-:Y:S01]  /*64e0*/  F2FP.F16.E5M2.UNPACK_B R51, R74.H1 ;  /* 0x0000004aff33723e */ /* 0x000fe200030004ff */
[--C-:B------:R-:W-:Y:S01]  /*64f0*/  HADD2.F32 R43, -RZ, R45.reuse.H0_H0 ;  /* 0x2000002dff2b7230 */ /* 0x100fe20000004100 */
[-C--:B------:R-:W-:Y:S01]  /*6500*/  F2FP.F16.E5M2.UNPACK_B R53, R75.reuse ;  /* 0x0000004bff35723e */ /* 0x080fe200020004ff */
[----:B-12---:R-:W-:Y:S01]  /*6510*/  LDTM.16dp32bit_t0_t15.x32 R4, tmem[UR4] ;  /* 0x00000004000479ee */ /* 0x006fe20008a80000 */
[----:B------:R-:W3:Y:S01]  /*6520*/  LDTM.16dp32bit_t16_t31.x32 R4, tmem[UR4+0x20] ;  /* 0x00002004000479ee */ /* 0x000ee20008aa0000 */
[----:B------:R-:W-:Y:S01]  /*6530*/  IADD3 R112, PT, PT, R84, UR44, RZ ;  /* 0x0000002c54707c10 */ /* 0x000fe2000fffe0ff */
[----:B------:R-:W-:Y:S01]  /*6540*/  HADD2.F32 R48, -RZ, R45.H1_H1 ;  /* 0x3000002dff307230 */ /* 0x000fe20000004100 */
[----:B------:R-:W-:Y:S01]  /*6550*/  SHF.L.U32 R103, R90, 0x4, RZ ;  /* 0x000000045a677819 */ /* 0x000fe200000006ff */
[----:B------:R-:W-:Y:S01]  /*6560*/  HADD2.F32 R52, -RZ, R49.H1_H1 ;  /* 0x30000031ff347230 */ /* 0x000fe20000004100 */
[----:B------:R-:W-:Y:S01]  /*6570*/  F2FP.F16.E5M2.UNPACK_B R55, R75.H1 ;  /* 0x0000004bff37723e */ /* 0x000fe200030004ff */
[----:B------:R-:W-:Y:S01]  /*6580*/  HADD2.F32 R56, -RZ, R53.H1_H1 ;  /* 0x30000035ff387230 */ /* 0x000fe20000004100 */
[-C--:B------:R-:W-:Y:S01]  /*6590*/  F2FP.F16.E5M2.UNPACK_B R57, R76.reuse ;  /* 0x0000004cff39723e */ /* 0x080fe200020004ff */
[--C-:B------:R-:W-:Y:S01]  /*65a0*/  HADD2.F32 R45, -RZ, R47.reuse.H0_H0 ;  /* 0x2000002fff2d7230 */ /* 0x100fe20000004100 */
[----:B------:R-:W-:Y:S01]  /*65b0*/  F2FP.F16.E5M2.UNPACK_B R59, R76.H1 ;  /* 0x0000004cff3b723e */ /* 0x000fe200030004ff */
[----:B------:R-:W-:Y:S01]  /*65c0*/  HADD2.F32 R50, -RZ, R47.H1_H1 ;  /* 0x3000002fff327230 */ /* 0x000fe20000004100 */
[-C--:B------:R-:W-:Y:S01]  /*65d0*/  F2FP.F16.E5M2.UNPACK_B R61, R77.reuse ;  /* 0x0000004dff3d723e */ /* 0x080fe200020004ff */
[----:B------:R-:W-:Y:S01]  /*65e0*/  HADD2.F32 R47, -RZ, R49.H0_H0 ;  /* 0x20000031ff2f7230 */ /* 0x000fe20000004100 */
[----:B------:R-:W-:Y:S01]  /*65f0*/  F2FP.F16.E5M2.UNPACK_B R63, R77.H1 ;  /* 0x0000004dff3f723e */ /* 0x000fe200030004ff */
[----:B------:R-:W-:Y:S01]  /*6600*/  HADD2.F32 R60, -RZ, R57.H1_H1 ;  /* 0x30000039ff3c7230 */ /* 0x000fe20000004100 */
[-C--:B------:R-:W-:Y:S01]  /*6610*/  F2FP.F16.E5M2.UNPACK_B R65, R78.reuse ;  /* 0x0000004eff41723e */ /* 0x080fe200020004ff */
[----:B------:R-:W-:Y:S01]  /*6620*/  HADD2.F32 R64, -RZ, R61.H1_H1 ;  /* 0x3000003dff407230 */ /* 0x000fe20000004100 */
[----:B------:R-:W-:Y:S01]  /*6630*/  F2FP.F16.E5M2.UNPACK_B R67, R78.H1 ;  /* 0x0000004eff43723e */ /* 0x000fe200030004ff */
[----:B------:R-:W-:Y:S01]  /*6640*/  HADD2.F32 R49, -RZ, R51.H0_H0 ;  /* 0x20000033ff317230 */ /* 0x000fe20000004100 */
[----:B------:R-:W-:Y:S01]  /*6650*/  ISETP.NE.AND P0, PT, R97, RZ, PT ;  /* 0x000000ff6100720c */ /* 0x000fe20003f05270 */
[----:B------:R-:W-:Y:S01]  /*6660*/  HADD2.F32 R68, -RZ, R65.H1_H1 ;  /* 0x30000041ff447230 */ /* 0x000fe20000004100 */
[----:B------:R-:W-:Y:S01]  /*6670*/  ISETP.NE.AND P6, PT, R102, RZ, PT ;  /* 0x000000ff6600720c */ /* 0x000fe20003fc5270 */
[----:B------:R-:W-:Y:S02]  /*6680*/  HADD2.F32 R54, -RZ, R51.H1_H1 ;  /* 0x30000033ff367230 */ /* 0x000fe40000004100 */
[C---:B---3--:R-:W-:Y:S01]  /*6690*/  FMUL R0, R38.reuse, R4 ;  /* 0x0000000426007220 */ /* 0x048fe20000400000 */
[C---:B------:R-:W-:Y:S01]  /*66a0*/  FMUL R2, R38.reuse, R5 ;  /* 0x0000000526027220 */ /* 0x040fe20000400000 */
[C---:B------:R-:W-:Y:S01]  /*66b0*/  FMUL R4, R38.reuse, R8 ;  /* 0x0000000826047220 */ /* 0x040fe20000400000 */
[C---:B------:R-:W-:Y:S01]  /*66c0*/  FMUL R5, R38.reuse, R9 ;  /* 0x0000000926057220 */ /* 0x040fe20000400000 */
[C---:B------:R-:W-:Y:S01]  /*66d0*/  FFMA R0, R41.reuse, R40, R0 ;  /* 0x0000002829007223 */ /* 0x040fe20000000000 */
[C---:B------:R-:W-:Y:S01]  /*66e0*/  FFMA R2, R41.reuse, R42, R2 ;  /* 0x0000002a29027223 */ /* 0x040fe20000000002 */
[C---:B------:R-:W-:Y:S01]  /*66f0*/  FMUL R8, R38.reuse, R12 ;  /* 0x0000000c26087220 */ /* 0x040fe20000400000 */
[C---:B------:R-:W-:Y:S01]  /*6700*/  FMUL R9, R38.reuse, R13 ;  /* 0x0000000d26097220 */ /* 0x040fe20000400000 */
[----:B------:R-:W-:Y:S02]  /*6710*/  HADD2.F32 R51, -RZ, R53.H0_H0 ;  /* 0x20000035ff337230 */ /* 0x000fe40000004100 */
[C---:B------:R-:W-:Y:S01]  /*6720*/  FMUL R12, R38.reuse, R16 ;  /* 0x00000010260c7220 */ /* 0x040fe20000400000 */
        /* <DEDUP_REMOVED lines=13> */
[C---:B------:R-:W-:Y:S01]  /*6800*/  FFMA R3, R41.reuse, R44, R3 ;  /* 0x0000002c29037223 */ /* 0x040fe20000000003 */
[----:B------:R-:W-:Y:S01]  /*6810*/  F2FP.F16.E5M2.UNPACK_B R40, R79 ;  /* 0x0000004fff28723e */ /* 0x000fe200020004ff */
[C---:B------:R-:W-:Y:S01]  /*6820*/  FFMA R7, R41.reuse, R46, R7 ;  /* 0x0000002e29077223 */ /* 0x040fe20000000007 */
[C---:B------:R-:W-:Y:S01]  /*6830*/  FFMA R4, R41.reuse, R43, R4 ;  /* 0x0000002b29047223 */ /* 0x040fe20000000004 */
[----:B------:R-:W-:Y:S01]  /*6840*/  F2FP.F16.E5M2.UNPACK_B R42, R79.H1 ;  /* 0x0000004fff2a723e */ /* 0x000fe200030004ff */
[C---:B------:R-:W-:Y:S01]  /*6850*/  FFMA R5, R41.reuse, R48, R5 ;  /* 0x0000003029057223 */ /* 0x040fe20000000005 */
[----:B------:R-:W-:Y:S01]  /*6860*/  FFMA R6, R41, R45, R6 ;  /* 0x0000002d29067223 */ /* 0x000fe20000000006 */
[----:B------:R-:W-:Y:S01]  /*6870*/  F2FP.SATFINITE.E5M2.F32.PACK_AB_MERGE_C R99, R7, R3, RZ ;  /* 0x000000030763723e */ /* 0x000fe200048060ff */
[C---:B------:R-:W-:Y:S01]  /*6880*/  FFMA R11, R41.reuse, R50, R11 ;  /* 0x00000032290b7223 */ /* 0x040fe2000000000b */
[C---:B------:R-:W-:Y:S01]  /*6890*/  FFMA R8, R41.reuse, R47, R8 ;  /* 0x0000002f29087223 */ /* 0x040fe20000000008 */
[----:B------:R-:W-:Y:S01]  /*68a0*/  FMUL R10, R38, R14 ;  /* 0x0000000e260a7220 */ /* 0x000fe20000400000 */
[----:B------:R-:W-:Y:S01]  /*68b0*/  F2FP.SATFINITE.E5M2.F32.PACK_AB_MERGE_C R104, R2, R0, R99 ;  /* 0x000000000268723e */ /* 0x000fe20004806063 */
[----:B------:R-:W-:Y:S01]  /*68c0*/  FFMA R9, R41, R52, R9 ;  /* 0x0000003429097223 */ /* 0x000fe20000000009 */
[----:B------:R-:W-:Y:S01]  /*68d0*/  F2FP.SATFINITE.E5M2.F32.PACK_AB_MERGE_C R105, R11, R6, RZ ;  /* 0x000000060b69723e */ /* 0x000fe200048060ff */
[----:B------:R-:W-:Y:S01]  /*68e0*/  FFMA R10, R41, R49, R10 ;  /* 0x00000031290a7223 */ /* 0x000fe2000000000a */
[----:B------:R-:W-:Y:S01]  /*68f0*/  IADD3 R99, PT, PT, R112, R103, RZ ;  /* 0x0000006770637210 */ /* 0x000fe20007ffe0ff */
[C---:B------:R-:W-:Y:S01]  /*6900*/  FMUL R15, R38.reuse, R15 ;  /* 0x0000000f260f7220 */ /* 0x040fe20000400000 */
[--C-:B------:R-:W-:Y:S01]  /*6910*/  HADD2.F32 R53, -RZ, R55.reuse.H0_H0 ;  /* 0x20000037ff357230 */ /* 0x100fe20000004100 */
[----:B------:R-:W-:Y:S01]  /*6920*/  F2FP.SATFINITE.E5M2.F32.PACK_AB_MERGE_C R105, R5, R4, R105 ;  /* 0x000000040569723e */ /* 0x000fe20004806069 */
[----:B------:R-:W-:Y:S02]  /*6930*/  HADD2.F32 R58, -RZ, R55.H1_H1 ;  /* 0x30000037ff3a7230 */ /* 0x000fe40000004100 */
[C---:B------:R-:W-:Y:S01]  /*6940*/  FFMA R15, R41.reuse, R54, R15 ;  /* 0x00000036290f7223 */ /* 0x040fe2000000000f */
[C---:B------:R-:W-:Y:S01]  /*6950*/  FFMA R12, R41.reuse, R51, R12 ;  /* 0x00000033290c7223 */ /* 0x040fe2000000000c */
[C---:B------:R-:W-:Y:S01]  /*6960*/  FFMA R13, R41.reuse, R56, R13 ;  /* 0x00000038290d7223 */ /* 0x040fe2000000000d */
[----:B------:R-:W-:Y:S02]  /*6970*/  HADD2.F32 R55, -RZ, R57.H0_H0 ;  /* 0x20000039ff377230 */ /* 0x000fe40000004100 */
[C---:B------:R-:W-:Y:S01]  /*6980*/  FMUL R14, R38.reuse, R18 ;  /* 0x00000012260e7220 */ /* 0x040fe20000400000 */
[C---:B------:R-:W-:Y:S01]  /*6990*/  FMUL R19, R38.reuse, R19 ;  /* 0x0000001326137220 */ /* 0x040fe20000400000 */
[--C-:B------:R-:W-:Y:S02]  /*69a0*/  HADD2.F32 R57, -RZ, R59.reuse.H0_H0 ;  /* 0x2000003bff397230 */ /* 0x100fe40000004100 */
[C---:B------:R-:W-:Y:S01]  /*69b0*/  FMUL R18, R38.reuse, R22 ;  /* 0x0000001626127220 */ /* 0x040fe20000400000 */
[C---:B------:R-:W-:Y:S01]  /*69c0*/  FFMA R14, R41.reuse, R53, R14 ;  /* 0x00000035290e7223 */ /* 0x040fe2000000000e */
[----:B------:R-:W-:Y:S02]  /*69d0*/  HADD2.F32 R62, -RZ, R59.H1_H1 ;  /* 0x3000003bff3e7230 */ /* 0x000fe40000004100 */
[C---:B------:R-:W-:Y:S01]  /*69e0*/  FFMA R19, R41.reuse, R58, R19 ;  /* 0x0000003a29137223 */ /* 0x040fe20000000013 */
[----:B------:R-:W-:Y:S02]  /*69f0*/  HADD2.F32 R59, -RZ, R61.H0_H0 ;  /* 0x2000003dff3b7230 */ /* 0x000fe40000004100 */
[C---:B------:R-:W-:Y:S01]  /*6a00*/  FMUL R23, R38.reuse, R23 ;  /* 0x0000001726177220 */ /* 0x040fe20000400000 */
[C---:B------:R-:W-:Y:S01]  /*6a10*/  FFMA R16, R41.reuse, R55, R16 ;  /* 0x0000003729107223 */ /* 0x040fe20000000010 */
[C---:B------:R-:W-:Y:S01]  /*6a20*/  FFMA R17, R41.reuse, R60, R17 ;  /* 0x0000003c29117223 */ /* 0x040fe20000000011 */
[--C-:B------:R-:W-:Y:S02]  /*6a30*/  HADD2.F32 R61, -RZ, R63.reuse.H0_H0 ;  /* 0x2000003fff3d7230 */ /* 0x100fe40000004100 */
[C---:B------:R-:W-:Y:S01]  /*6a40*/  FFMA R18, R41.reuse, R57, R18 ;  /* 0x0000003929127223 */ /* 0x040fe20000000012 */
[----:B------:R-:W-:Y:S02]  /*6a50*/  HADD2.F32 R66, -RZ, R63.H1_H1 ;  /* 0x3000003fff427230 */ /* 0x000fe40000004100 */
[C---:B------:R-:W-:Y:S01]  /*6a60*/  FMUL R22, R38.reuse, R26 ;  /* 0x0000001a26167220 */ /* 0x040fe20000400000 */
[----:B------:R-:W-:Y:S02]  /*6a70*/  HADD2.F32 R63, -RZ, R65.H0_H0 ;  /* 0x20000041ff3f7230 */ /* 0x000fe40000004100 */
[C---:B------:R-:W-:Y:S01]  /*6a80*/  FFMA R23, R41.reuse, R62, R23 ;  /* 0x0000003e29177223 */ /* 0x040fe20000000017 */
[C---:B------:R-:W-:Y:S01]  /*6a90*/  FMUL R27, R38.reuse, R27 ;  /* 0x0000001b261b7220 */ /* 0x040fe20000400000 */
[C---:B------:R-:W-:Y:S01]  /*6aa0*/  FFMA R20, R41.reuse, R59, R20 ;  /* 0x0000003b29147223 */ /* 0x040fe20000000014 */
[C---:B------:R-:W-:Y:S01]  /*6ab0*/  FFMA R21, R41.reuse, R64, R21 ;  /* 0x0000004029157223 */ /* 0x040fe20000000015 */
[--C-:B------:R-:W-:Y:S02]  /*6ac0*/  HADD2.F32 R65, -RZ, R67.reuse.H0_H0 ;  /* 0x20000043ff417230 */ /* 0x100fe40000004100 */
[C---:B------:R-:W-:Y:S01]  /*6ad0*/  FFMA R22, R41.reuse, R61, R22 ;  /* 0x0000003d29167223 */ /* 0x040fe20000000016 */
[----:B------:R-:W-:Y:S02]  /*6ae0*/  HADD2.F32 R70, -RZ, R67.H1_H1 ;  /* 0x30000043ff467230 */ /* 0x000fe40000004100 */
[C---:B------:R-:W-:Y:S01]  /*6af0*/  FMUL R26, R38.reuse, R30 ;  /* 0x0000001e261a7220 */ /* 0x040fe20000400000 */
[--C-:B------:R-:W-:Y:S02]  /*6b00*/  HADD2.F32 R67, -RZ, R40.reuse.H0_H0 ;  /* 0x20000028ff437230 */ /* 0x100fe40000004100 */
[C---:B------:R-:W-:Y:S01]  /*6b10*/  FFMA R27, R41.reuse, R66, R27 ;  /* 0x00000042291b7223 */ /* 0x040fe2000000001b */
[C---:B------:R-:W-:Y:S01]  /*6b20*/  FMUL R31, R38.reuse, R31 ;  /* 0x0000001f261f7220 */ /* 0x040fe20000400000 */
[C---:B------:R-:W-:Y:S01]  /*6b30*/  FFMA R24, R41.reuse, R63, R24 ;  /* 0x0000003f29187223 */ /* 0x040fe20000000018 */
[----:B------:R-:W-:Y:S02]  /*6b40*/  HADD2.F32 R40, -RZ, R40.H1_H1 ;  /* 0x30000028ff287230 */ /* 0x000fe40000004100 */
[C---:B------:R-:W-:Y:S01]  /*6b50*/  FFMA R25, R41.reuse, R68, R25 ;  /* 0x0000004429197223 */ /* 0x040fe20000000019 */
[--C-:B------:R-:W-:Y:S02]  /*6b60*/  HADD2.F32 R69, -RZ, R42.reuse.H0_H0 ;  /* 0x2000002aff457230 */ /* 0x100fe40000004100 */
[C---:B------:R-:W-:Y:S01]  /*6b70*/  FFMA R26, R41.reuse, R65, R26 ;  /* 0x00000041291a7223 */ /* 0x040fe2000000001a */
[----:B------:R-:W-:Y:S02]  /*6b80*/  HADD2.F32 R42, -RZ, R42.H1_H1 ;  /* 0x3000002aff2a7230 */ /* 0x000fe40000004100 */
[C---:B------:R-:W-:Y:S01]  /*6b90*/  FMUL R30, R38.reuse, R34 ;  /* 0x00000022261e7220 */ /* 0x040fe20000400000 */
[----:B------:R-:W-:Y:S01]  /*6ba0*/  FFMA R31, R41, R70, R31 ;  /* 0x00000046291f7223 */ /* 0x000fe2000000001f */
[----:B------:R-:W-:Y:S01]  /*6bb0*/  FMUL R35, R38, R35 ;  /* 0x0000002326237220 */ /* 0x000fe20000400000 */
[----:B------:R-:W-:Y:S01]  /*6bc0*/  F2FP.SATFINITE.E5M2.F32.PACK_AB_MERGE_C R106, R15, R10, RZ ;  /* 0x0000000a0f6a723e */ /* 0x000fe200048060ff */
[----:B------:R-:W-:Y:S01]  /*6bd0*/  FFMA R28, R41, R67, R28 ;  /* 0x00000043291c7223 */ /* 0x000fe2000000001c */
[----:B------:R-:W-:Y:S01]  /*6be0*/  F2FP.SATFINITE.E5M2.F32.PACK_AB_MERGE_C R107, R19, R14, RZ ;  /* 0x0000000e136b723e */ /* 0x000fe200048060ff */
[C---:B------:R-:W-:Y:S01]  /*6bf0*/  FFMA R29, R41.reuse, R40, R29 ;  /* 0x00000028291d7223 */ /* 0x040fe2000000001d */
[C---:B------:R-:W-:Y:S01]  /*6c00*/  FFMA R30, R41.reuse, R69, R30 ;  /* 0x00000045291e7223 */ /* 0x040fe2000000001e */
[----:B------:R-:W-:Y:S01]  /*6c10*/  FFMA R35, R41, R42, R35 ;  /* 0x0000002a29237223 */ /* 0x000fe20000000023 */
[----:B------:R-:W-:Y:S02]  /*6c20*/  F2FP.SATFINITE.E5M2.F32.PACK_AB_MERGE_C R106, R9, R8, R106 ;  /* 0x00000008096a723e */ /* 0x000fe4000480606a */
[----:B------:R-:W-:Y:S02]  /*6c30*/  F2FP.SATFINITE.E5M2.F32.PACK_AB_MERGE_C R107, R13, R12, R107 ;  /* 0x0000000c0d6b723e */ /* 0x000fe4000480606b */
[----:B------:R-:W-:Y:S02]  /*6c40*/  F2FP.SATFINITE.E5M2.F32.PACK_AB_MERGE_C R108, R23, R18, RZ ;  /* 0x00000012176c723e */ /* 0x000fe400048060ff */
[----:B------:R-:W-:Y:S01]  /*6c50*/  F2FP.SATFINITE.E5M2.F32.PACK_AB_MERGE_C R109, R27, R22, RZ ;  /* 0x000000161b6d723e */ /* 0x000fe200048060ff */
[----:B------:R1:W-:Y:S01]  /*6c60*/  STS.128 [R84+UR44+0x4200], R104 ;  /* 0x0042006854007988 */ /* 0x0003e20008000c2c */
[----:B------:R-:W-:Y:S02]  /*6c70*/  F2FP.SATFINITE.E5M2.F32.PACK_AB_MERGE_C R113, R31, R26, RZ ;  /* 0x0000001a1f71723e */ /* 0x000fe400048060ff */
[----:B------:R-:W-:Y:S02]  /*6c80*/  F2FP.SATFINITE.E5M2.F32.PACK_AB_MERGE_C R114, R35, R30, RZ ;  /* 0x0000001e2372723e */ /* 0x000fe400048060ff */
[----:B------:R-:W-:Y:S02]  /*6c90*/  F2FP.SATFINITE.E5M2.F32.PACK_AB_MERGE_C R108, R17, R16, R108 ;  /* 0x00000010116c723e */ /* 0x000fe4000480606c */
[----:B------:R-:W-:Y:S02]  /*6ca0*/  F2FP.SATFINITE.E5M2.F32.PACK_AB_MERGE_C R109, R21, R20, R109 ;  /* 0x00000014156d723e */ /* 0x000fe4000480606d */
[----:B------:R-:W-:Y:S02]  /*6cb0*/  F2FP.SATFINITE.E5M2.F32.PACK_AB_MERGE_C R110, R25, R24, R113 ;  /* 0x00000018196e723e */ /* 0x000fe40004806071 */
[----:B------:R-:W-:Y:S02]  /*6cc0*/  F2FP.SATFINITE.E5M2.F32.PACK_AB_MERGE_C R111, R29, R28, R114 ;  /* 0x0000001c1d6f723e */ /* 0x000fe40004806072 */
[----:B------:R-:W-:Y:S02]  /*6cd0*/  LEA R112, R93, UR44, 0x3 ;  /* 0x0000002c5d707c11 */ /* 0x000fe4000f8e18ff */
[----:B------:R-:W-:Y:S01]  /*6ce0*/  @P6 SHF.L.U32 R113, R91, 0x1f, RZ ;  /* 0x0000001f5b716819 */ /* 0x000fe200000006ff */
[----:B------:R1:W-:Y:S01]  /*6cf0*/  STS.128 [R99+0x4210], R108 ;  /* 0x0042106c63007388 */ /* 0x0003e20000000c00 */
[----:B------:R-:W-:Y:S01]  /*6d00*/  @!PT LDS RZ, [RZ] ;  /* 0x00000000fffff984 */ /* 0x000fe20000000800 */
[----:B------:R-:W-:Y:S01]  /*6d10*/  @!PT LDS RZ, [RZ] ;  /* 0x00000000fffff984 */ /* 0x000fe20000000800 */
[----:B------:R-:W-:Y:S01]  /*6d20*/  @!PT LDS RZ, [RZ] ;  /* 0x00000000fffff984 */ /* 0x000fe20000000800 */
[----:B------:R-:W-:Y:S01]  /*6d30*/  @!PT LDS RZ, [RZ] ;  /* 0x00000000fffff984 */ /* 0x000fe20000000800 */
[----:B------:R2:W-:Y:S07]  /*6d40*/  MEMBAR.ALL.CTA ;  /* 0x0000000000007992 */ /* 0x0005ee0000008000 */
[----:B--2---:R-:W2:Y:S02]  /*6d50*/  FENCE.VIEW.ASYNC.S ;  /* 0x00000000000073c6 */ /* 0x004ea40000000000 */
[----:B--2---:R-:W-:Y:S06]  /*6d60*/  BAR.SYNC.DEFER_BLOCKING 0x1, 0x80 ;  /* 0x0042000000007b1d */ /* 0x004fec0000010000 */
[----:B------:R-:W-:Y:S05]  /*6d70*/  @P0 BRA `(.L_x_106) ;  /* 0x0000000000280947 */ /* 0x000fea0003800000 */
[----:B------:R-:W-:Y:S01]  /*6d80*/  UIADD3 UR4, UPT, UPT, UR44, 0x4200, URZ ;  /* 0x000042002c047890 */ /* 0x000fe2000fffe0ff */
[----:B------:R-:W-:Y:S05]  /*6d90*/  UMOV UR51, UR36 ;  /* 0x0000002400337c82 */ /* 0x000fea0008000000 */
[----:B------:R-:W-:Y:S01]  /*6da0*/  MOV R96, UR4 ;  /* 0x0000000400607c02 */ /* 0x000fe20008000f00 */
[----:B------:R-:W-:Y:S03]  /*6db0*/  UIADD3 UR4, UP0, UPT, UR62, 0x680, URZ ;  /* 0x000006803e047890 */ /* 0x000fe6000ff1e0ff */
[----:B------:R-:W-:Y:S01]  /*6dc0*/  R2UR UR48, R96 ;  /* 0x00000000603072ca */ /* 0x000fe200000e0000 */
[----:B------:R-:W-:Y:S11]  /*6dd0*/  UIADD3.X UR5, UPT, UPT, URZ, UR63, URZ, UP0, !UPT ;  /* 0x0000003fff057290 */ /* 0x000ff600087fe4ff */
[----:B------:R-:W-:Y:S01]  /*6de0*/  @!UPT UIADD3 URZ, UPT, UPT, URZ, URZ, URZ ;  /* 0x000000fffffff290 */ /* 0x000fe2000fffe0ff */
[----:B------:R2:W-:Y:S01]  /*6df0*/  UTMASTG.3D [UR48], [UR4] ;  /* 0x00000030040073b5 */ /* 0x0005e20008010000 */
[----:B------:R0:W-:Y:S01]  /*6e00*/  UTMACMDFLUSH ;  /* 0x00000000000079b7 */ /* 0x0001e20000000000 */
[----:B--2---:R-:W-:Y:S04]  /*6e10*/  DEPBAR.LE SB0, 0x1 ;  /* 0x000080400000791a */ /* 0x004fe80000000000 */
.L_x_106:
[----:B------:R-:W-:Y:S05]  /*6e20*/  BSYNC.RECONVERGENT B0 ;  /* 0x0000000000007941 */ /* 0x000fea0003800200 */
.L_x_105:
[----:B------:R-:W-:Y:S06]  /*6e30*/  BAR.SYNC.DEFER_BLOCKING 0x1, 0x80 ;  /* 0x0042000000007b1d */ /* 0x000fec0000010000 */
[----:B------:R-:W2:Y:S01]  /*6e40*/  @P6 SYNCS.PHASECHK.TRANS64.TRYWAIT P0, [R112+URZ+0x40], R113 ;  /* 0x00004071700065a7 */ /* 0x000ea200080011ff */
[----:B------:R-:W-:Y:S01]  /*6e50*/  BSSY B1, `(.L_x_107) ;  /* 0x0000020000017945 */ /* 0x000fe20003800000 */
[----:B--2---:R-:W-:Y:S03]  /*6e60*/  @P6 SEL R100, RZ, 0x1, !P0 ;  /* 0x00000001ff646807 */ /* 0x004fe60004000000 */
[----:B------:R-:W-:Y:S05]  /*6e70*/  @!P6 BRA `(.L_x_108) ;  /* 0x000000000074e947 */ /* 0x000fea0003800000 */
[----:B------:R-:W-:Y:S01]  /*6e80*/  ISETP.NE.AND P1, PT, R101, RZ, PT ;  /* 0x000000ff6500720c */ /* 0x000fe20003f25270 */
[----:B------:R-:W2:Y:S01]  /*6e90*/  S2R R0, SR_CgaCtaId ;  /* 0x0000000000007919 */ /* 0x000ea20000008800 */
[----:B------:R-:W-:Y:S01]  /*6ea0*/  ISETP.NE.AND P0, PT, R100, RZ, PT ;  /* 0x000000ff6400720c */ /* 0x000fe20003f05270 */
[----:B------:R-:W-:Y:S10]  /*6eb0*/  BSSY B0, `(.L_x_109) ;  /* 0x0000008000007945 */ /* 0x000ff40003800000 */
[----:B------:R-:W-:Y:S05]  /*6ec0*/  @P1 IMAD R2, R93, 0x1000, R84 ;  /* 0x000010005d021824 */ /* 0x000fea00078e0254 */
[----:B------:R-:W-:Y:S05]  /*6ed0*/  @P1 IADD3 R4, PT, PT, R2, UR44, RZ ;  /* 0x0000002c02041c10 */ /* 0x000fea000fffe0ff */
[----:B------:R-:W-:Y:S01]  /*6ee0*/  @P1 IMAD.IADD R4, R4, 0x1, R103 ;  /* 0x0000000104041824 */ /* 0x000fe200078e0267 */
[----:B------:R-:W-:Y:S06]  /*6ef0*/  @P0 BRA `(.L_x_110) ;  /* 0x00000000000c0947 */ /* 0x000fec0003800000 */
[----:B------:R-:W-:Y:S04]  /*6f00*/  SHF.L.U32 R3, R91, 0x1f, RZ ;  /* 0x0000001f5b037819 */ /* 0x000fe800000006ff */
[----:B------:R-:W3:Y:S02]  /*6f10*/  SYNCS.PHASECHK.TRANS64.TRYWAIT P0, [R112+URZ+0x40], R3 ;  /* 0x00004003700075a7 */ /* 0x000ee400080011ff */
[----:B---3--:R-:W-:Y:S05]  /*6f20*/  @!P0 BRA `(.L_x_111) ;  /* 0x0000003000c48947 */ /* 0x008fea0003800000 */
.L_x_110:
[----:B------:R-:W-:Y:S05]  /*6f30*/  BSYNC B0 ;  /* 0x0000000000007941 */ /* 0x000fea0003800000 */
.L_x_109:
[----:B------:R-:W-:Y:S01]  /*6f40*/  ISETP.NE.AND P0, PT, R101, RZ, PT ;  /* 0x000000ff6500720c */ /* 0x000fe20003f05270 */
[----:B---3--:R-:W-:Y:S02]  /*6f50*/  VIADD R3, R112, 0x60 ;  /* 0x0000006070037836 */ /* 0x008fe40000000000 */
[----:B------:R-:W-:Y:S03]  /*6f60*/  VIADD R93, R93, 0x1 ;  /* 0x000000015d5d7836 */ /* 0x000fe60000000000 */
[----:B--2---:R-:W-:Y:S07]  /*6f70*/  PRMT R0, R0, 0x654, R3 ;  /* 0x0000065400007816 */ /* 0x004fee0000000003 */
[----:B------:R2:W3:Y:S04]  /*6f80*/  @P0 LDS.128 R72, [R2+UR44+0x200] ;  /* 0x0002002c02480984 */ /* 0x0004e80008000c00 */
[----:B------:R2:W4:Y:S01]  /*6f90*/  @P0 LDS.128 R76, [R4+0x210] ;  /* 0x00021000044c0984 */ /* 0x0005220000000c00 */
        /* <DEDUP_REMOVED lines=10> */
[----:B--23--:R-:W-:Y:S02]  /*7040*/  LOP3.LUT R91, R91, R0, RZ, 0x3c, !PT ;  /* 0x000000005b5b7212 */ /* 0x00cfe400078e3cff */
.L_x_108:
[----:B------:R-:W-:Y:S05]  /*7050*/  BSYNC B1 ;  /* 0x0000000000017941 */ /* 0x000fea0003800000 */
.L_x_107:
[----:B------:R-:W-:Y:S05]  /*7060*/  VIADD R3, R39, 0x40 ;  /* 0x0000004027037836 */ /* 0x000fea0000000000 */
[----:B------:R-:W-:Y:S04]  /*7070*/  SHF.R.U32.HI R3, RZ, 0x15, R3 ;  /* 0x00000015ff037819 */ /* 0x000fe80000011603 */
[----:B------:R-:W-:Y:S11]  /*7080*/  LOP3.LUT P0, RZ, R3, 0x3, R86, 0x48, !PT ;  /* 0x0000000303ff7812 */ /* 0x000ff60007804856 */
[----:B------:R-:W-:Y:S02]  /*7090*/  @!UPT UIADD3 URZ, UPT, UPT, URZ, URZ, URZ ;  /* 0x000000fffffff290 */ /* 0x000fe4000fffe0ff */
[----:B------:R-:W-:Y:S05]  /*70a0*/  @!P0 BRA `(.L_x_112) ;  /* 0x0000000000408947 */ /* 0x000fea0003800000 */
[----:B------:R-:W2:Y:S01]  /*70b0*/  LDCU.64 UR8, c[0x4][0x78] ;  /* 0x01000f00ff0877ac */ /* 0x000ea20008000a00 */
[----:B------:R-:W-:Y:S01]  /*70c0*/  MOV R3, 0x0 ;  /* 0x0000000000037802 */ /* 0x000fe20000000f00 */
[----:B------:R-:W-:Y:S02]  /*70d0*/  HFMA2 R12, -RZ, RZ, 0, 5.9604644775390625e-08 ;  /* 0x00000001ff0c7431 */ /* 0x000fe400000001ff */
[----:B------:R-:W-:Y:S02]  /*70e0*/  IMAD.MOV.U32 R8, RZ, RZ, 0x192 ;  /* 0x00000192ff087424 */ /* 0x000fe400078e00ff */
[----:B------:R-:W-:Y:S01]  /*70f0*/  IMAD.MOV.U32 R13, RZ, RZ, RZ ;  /* 0x000000ffff0d7224 */ /* 0x000fe200078e00ff */
[----:B------:R-:W3:Y:S01]  /*7100*/  LDCU.64 UR6, c[0x4][0x80] ;  /* 0x01001000ff0677ac */ /* 0x000ee20008000a00 */
[----:B------:R-:W1:Y:S01]  /*7110*/  LDC.64 R2, c[0x4][R3] ;  /* 0x0100000003027b82 */ /* 0x000e620000000a00 */
[----:B------:R-:W5:Y:S01]  /*7120*/  LDCU.64 UR4, c[0x4][0x18] ;  /* 0x01000300ff0477ac */ /* 0x000f620008000a00 */
[----:B--2---:R-:W-:Y:S01]  /*7130*/  MOV R5, UR9 ;  /* 0x0000000900057c02 */ /* 0x004fe20008000f00 */
[----:B------:R-:W-:Y:S01]  /*7140*/  IMAD.U32 R4, RZ, RZ, UR8 ;  /* 0x00000008ff047e24 */ /* 0x000fe2000f8e00ff */
[----:B---3--:R-:W-:Y:S01]  /*7150*/  MOV R7, UR7 ;  /* 0x0000000700077c02 */ /* 0x008fe20008000f00 */
[----:B------:R-:W-:Y:S01]  /*7160*/  IMAD.U32 R6, RZ, RZ, UR6 ;  /* 0x00000006ff067e24 */ /* 0x000fe2000f8e00ff */
[----:B-----5:R-:W-:Y:S01]  /*7170*/  MOV R11, UR5 ;  /* 0x00000005000b7c02 */ /* 0x020fe20008000f00 */
[----:B------:R-:W-:Y:S02]  /*7180*/  IMAD.U32 R10, RZ, RZ, UR4 ;  /* 0x00000004ff0a7e24 */ /* 0x000fe4000f8e00ff */
[----:B------:R-:W-:Y:S07]  /*7190*/  LEPC R20, `(.L_x_112) ;  /* 0x000000001014794e */ /* 0x000fee0000000000 */
[----:B-1--4-:R-:W-:Y:S05]  /*71a0*/  CALL.ABS.NOINC R2 ;  /* 0x0000000002007343 */ /* 0x012fea0003c00000 */
.L_x_112:
        /* <DEDUP_REMOVED lines=14> */
[----:B------:R-:W-:Y:S01]  /*7290*/  F2FP.F16.E5M2.UNPACK_B R54, R75 ;  /* 0x0000004bff36723e */ /* 0x000fe200020004ff */
[----:B------:R-:W-:Y:S01]  /*72a0*/  LDTM.16dp32bit_t0_t15.x32 R4, tmem[UR4+0x40] ;  /* 0x00004004000479ee */ /* 0x000fe20008a80000 */
[----:B------:R-:W2:Y:S01]  /*72b0*/  LDTM.16dp32bit_t16_t31.x32 R4, tmem[UR4+0x60] ;  /* 0x00006004000479ee */ /* 0x000ea20008aa0000 */
[----:B------:R-:W-:Y:S01]  /*72c0*/  HADD2.F32 R46, -RZ, R46.H1_H1 ;  /* 0x3000002eff2e7230 */ /* 0x000fe20000004100 */
[----:B----4-:R-:W-:Y:S01]  /*72d0*/  F2FP.F16.E5M2.UNPACK_B R58, R76 ;  /* 0x0000004cff3a723e */ /* 0x010fe200020004ff */
[--C-:B------:R-:W-:Y:S01]  /*72e0*/  HADD2.F32 R49, -RZ, R50.reuse.H0_H0 ;  /* 0x20000032ff317230 */ /* 0x100fe20000004100 */
[----:B------:R-:W-:Y:S01]  /*72f0*/  F2FP.F16.E5M2.UNPACK_B R62, R77 ;  /* 0x0000004dff3e723e */ /* 0x000fe200020004ff */
[----:B------:R-:W-:Y:S01]  /*7300*/  HADD2.F32 R50, -RZ, R50.H1_H1 ;  /* 0x30000032ff327230 */ /* 0x000fe20000004100 */
[----:B------:R-:W-:Y:S01]  /*7310*/  F2FP.F16.E5M2.UNPACK_B R66, R78 ;  /* 0x0000004eff42723e */ /* 0x000fe200020004ff */
[--C-:B------:R-:W-:Y:S01]  /*7320*/  HADD2.F32 R53, -RZ, R54.reuse.H0_H0 ;  /* 0x20000036ff357230 */ /* 0x100fe20000004100 */
[----:B------:R-:W-:Y:S01]  /*7330*/  F2FP.F16.E5M2.UNPACK_B R70, R79 ;  /* 0x0000004fff46723e */ /* 0x000fe200020004ff */
[----:B------:R-:W-:Y:S01]  /*7340*/  HADD2.F32 R54, -RZ, R54.H1_H1 ;  /* 0x30000036ff367230 */ /* 0x000fe20000004100 */
[----:B------:R-:W-:Y:S01]  /*7350*/  F2FP.F16.E5M2.UNPACK_B R56, R75.H1 ;  /* 0x0000004bff38723e */ /* 0x000fe200030004ff */
[--C-:B------:R-:W-:Y:S01]  /*7360*/  HADD2.F32 R57, -RZ, R58.reuse.H0_H0 ;  /* 0x2000003aff397230 */ /* 0x100fe20000004100 */
[----:B------:R-:W-:Y:S01]  /*7370*/  F2FP.F16.E5M2.UNPACK_B R60, R76.H1 ;  /* 0x0000004cff3c723e */ /* 0x000fe200030004ff */
[----:B------:R-:W-:Y:S01]  /*7380*/  HADD2.F32 R58, -RZ, R58.H1_H1 ;  /* 0x3000003aff3a7230 */ /* 0x000fe20000004100 */
[----:B------:R-:W-:Y:S01]  /*7390*/  F2FP.F16.E5M2.UNPACK_B R64, R77.H1 ;  /* 0x0000004dff40723e */ /* 0x000fe200030004ff */
[--C-:B------:R-:W-:Y:S01]  /*73a0*/  HADD2.F32 R61, -RZ, R62.reuse.H0_H0 ;  /* 0x2000003eff3d7230 */ /* 0x100fe20000004100 */
[----:B------:R-:W-:Y:S01]  /*73b0*/  F2FP.F16.E5M2.UNPACK_B R68, R78.H1 ;  /* 0x0000004eff44723e */ /* 0x000fe200030004ff */
[----:B------:R-:W-:Y:S01]  /*73c0*/  HADD2.F32 R62, -RZ, R62.H1_H1 ;  /* 0x3000003eff3e7230 */ /* 0x000fe20000004100 */
[----:B------:R-:W-:Y:S01]  /*73d0*/  ISETP.NE.AND P0, PT, R97, RZ, PT ;  /* 0x000000ff6100720c */ /* 0x000fe20003f05270 */
[--C-:B------:R-:W-:Y:S01]  /*73e0*/  HADD2.F32 R65, -RZ, R66.reuse.H0_H0 ;  /* 0x20000042ff417230 */ /* 0x100fe20000004100 */
[----:B------:R-:W-:Y:S01]  /*73f0*/  ISETP.NE.AND P6, PT, R102, RZ, PT ;  /* 0x000000ff6600720c */ /* 0x000fe20003fc5270 */
[----:B------:R-:W-:Y:S02]  /*7400*/  HADD2.F32 R66, -RZ, R66.H1_H1 ;  /* 0x30000042ff427230 */ /* 0x000fe40000004100 */
[--C-:B------:R-:W-:Y:S02]  /*7410*/  HADD2.F32 R69, -RZ, R70.reuse.H0_H0 ;  /* 0x20000046ff457230 */ /* 0x100fe40000004100 */
[C---:B--2---:R-:W-:Y:S01]  /*7420*/  FMUL R0, R38.reuse, R4 ;  /* 0x0000000426007220 */ /* 0x044fe20000400000 */
[C---:B------:R-:W-:Y:S01]  /*7430*/  FMUL R2, R38.reuse, R5 ;  /* 0x0000000526027220 */ /* 0x040fe20000400000 */
[C---:B------:R-:W-:Y:S01]  /*7440*/  FMUL R4, R38.reuse, R8 ;  /* 0x0000000826047220 */ /* 0x040fe20000400000 */
[C---:B------:R-:W-:Y:S01]  /*7450*/  FMUL R5, R38.reuse, R9 ;  /* 0x0000000926057220 */ /* 0x040fe20000400000 */
[C---:B------:R-:W-:Y:S01]  /*7460*/  FFMA R0, R41.reuse, R40, R0 ;  /* 0x0000002829007223 */ /* 0x040fe20000000000 */
[C---:B------:R-:W-:Y:S01]  /*7470*/  FFMA R2, R41.reuse, R43, R2 ;  /* 0x0000002b29027223 */ /* 0x040fe20000000002 */
        /* <DEDUP_REMOVED lines=10> */
[----:B------:R-:W-:Y:S02]  /*7520*/  HADD2.F32 R70, -RZ, R70.H1_H1 ;  /* 0x30000046ff467230 */ /* 0x000fe40000004100 */
[C---:B------:R-:W-:Y:S01]  /*7530*/  FMUL R28, R38.reuse, R32 ;  /* 0x00000020261c7220 */ /* 0x040fe20000400000 */
[C---:B------:R-:W-:Y:S01]  /*7540*/  FMUL R29, R38.reuse, R33 ;  /* 0x00000021261d7220 */ /* 0x040fe20000400000 */
[C---:B------:R-:W-:Y:S01]  /*7550*/  FMUL R3, R38.reuse, R6 ;  /* 0x0000000626037220 */ /* 0x040fe20000400000 */
[C---:B------:R-:W-:Y:S01]  /*7560*/  FMUL R7, R38.reuse, R7 ;  /* 0x0000000726077220 */ /* 0x040fe20000400000 */
[--C-:B------:R-:W-:Y:S02]  /*7570*/  HADD2.F32 R47, -RZ, R48.reuse.H0_H0 ;  /* 0x20000030ff2f7230 */ /* 0x100fe40000004100 */
[C---:B------:R-:W-:Y:S01]  /*7580*/  FMUL R6, R38.reuse, R10 ;  /* 0x0000000a26067220 */ /* 0x040fe20000400000 */
[C---:B------:R-:W-:Y:S01]  /*7590*/  FFMA R3, R41.reuse, R42, R3 ;  /* 0x0000002a29037223 */ /* 0x040fe20000000003 */
[----:B------:R-:W-:Y:S02]  /*75a0*/  HADD2.F32 R48, -RZ, R48.H1_H1 ;  /* 0x30000030ff307230 */ /* 0x000fe40000004100 */
[C---:B------:R-:W-:Y:S01]  /*75b0*/  FFMA R7, R41.reuse, R44, R7 ;  /* 0x0000002c29077223 */ /* 0x040fe20000000007 */
[C---:B------:R-:W-:Y:S01]  /*75c0*/  FFMA R4, R41.reuse, R45, R4 ;  /* 0x0000002d29047223 */ /* 0x040fe20000000004 */
[C---:B------:R-:W-:Y:S01]  /*75d0*/  FFMA R5, R41.reuse, R46, R5 ;  /* 0x0000002e29057223 */ /* 0x040fe20000000005 */
[----:B------:R-:W-:Y:S01]  /*75e0*/  FFMA R6, R41, R47, R6 ;  /* 0x0000002f29067223 */ /* 0x000fe20000000006 */
[----:B------:R-:W-:Y:S01]  /*75f0*/  FMUL R11, R38, R11 ;  /* 0x0000000b260b7220 */ /* 0x000fe20000400000 */
[----:B------:R-:W-:Y:S01]  /*7600*/  F2FP.F16.E5M2.UNPACK_B R40, R79.H1 ;  /* 0x0000004fff28723e */ /* 0x000fe200030004ff */
[--C-:B------:R-:W-:Y:S01]  /*7610*/  HADD2.F32 R51, -RZ, R52.reuse.H0_H0 ;  /* 0x20000034ff337230 */ /* 0x100fe20000004100 */
[----:B-1----:R-:W-:Y:S01]  /*7620*/  F2FP.SATFINITE.E5M2.F32.PACK_AB_MERGE_C R105, R7, R3, RZ ;  /* 0x000000030769723e */ /* 0x002fe200048060ff */
[C---:B------:R-:W-:Y:S01]  /*7630*/  FFMA R11, R41.reuse, R48, R11 ;  /* 0x00000030290b7223 */ /* 0x040fe2000000000b */
[C---:B------:R-:W-:Y:S01]  /*7640*/  FFMA R8, R41.reuse, R49, R8 ;  /* 0x0000003129087223 */ /* 0x040fe20000000008 */
[----:B------:R-:W-:Y:S01]  /*7650*/  FFMA R9, R41, R50, R9 ;  /* 0x0000003229097223 */ /* 0x000fe20000000009 */
[----:B------:R-:W-:Y:S01]  /*7660*/  F2FP.SATFINITE.E5M2.F32.PACK_AB_MERGE_C R104, R2, R0, R105 ;  /* 0x000000000268723e */ /* 0x000fe20004806069 */
[----:B------:R-:W-:Y:S01]  /*7670*/  HADD2.F32 R52, -RZ, R52.H1_H1 ;  /* 0x30000034ff347230 */ /* 0x000fe20000004100 */
[----:B------:R-:W-:Y:S01]  /*7680*/  F2FP.SATFINITE.E5M2.F32.PACK_AB_MERGE_C R106, R11, R6, RZ ;  /* 0x000000060b6a723e */ /* 0x000fe200048060ff */
[C---:B------:R-:W-:Y:S01]  /*7690*/  FMUL R10, R38.reuse, R14 ;  /* 0x0000000e260a7220 */ /* 0x040fe20000400000 */
[C---:B------:R-:W-:Y:S01]  /*76a0*/  FMUL R15, R38.reuse, R15 ;  /* 0x0000000f260f7220 */ /* 0x040fe20000400000 */
[--C-:B------:R-:W-:Y:S01]  /*76b0*/  HADD2.F32 R55, -RZ, R56.reuse.H0_H0 ;  /* 0x20000038ff377230 */ /* 0x100fe20000004100 */
[----:B------:R-:W-:Y:S01]  /*76c0*/  F2FP.SATFINITE.E5M2.F32.PACK_AB_MERGE_C R105, R5, R4, R106 ;  /* 0x000000040569723e */ /* 0x000fe2000480606a */
[C---:B------:R-:W-:Y:S01]  /*76d0*/  FFMA R10, R41.reuse, R51, R10 ;  /* 0x00000033290a7223 */ /* 0x040fe2000000000a */
[C---:B------:R-:W-:Y:S01]  /*76e0*/  FFMA R15, R41.reuse, R52, R15 ;  /* 0x00000034290f7223 */ /* 0x040fe2000000000f */
[C---:B------:R-:W-:Y:S01]  /*76f0*/  FFMA R12, R41.reuse, R53, R12 ;  /* 0x00000035290c7223 */ /* 0x040fe2000000000c */
[C---:B------:R-:W-:Y:S01]  /*7700*/  FFMA R13, R41.reuse, R54, R13 ;  /* 0x00000036290d7223 */ /* 0x040fe2000000000d */
[----:B------:R-:W-:Y:S02]  /*7710*/  HADD2.F32 R56, -RZ, R56.H1_H1 ;  /* 0x30000038ff387230 */ /* 0x000fe40000004100 */
[C---:B------:R-:W-:Y:S01]  /*7720*/  FMUL R14, R38.reuse, R18 ;  /* 0x00000012260e7220 */ /* 0x040fe20000400000 */
[C---:B------:R-:W-:Y:S01]  /*7730*/  FMUL R19, R38.reuse, R19 ;  /* 0x0000001326137220 */ /* 0x040fe20000400000 */
[--C-:B------:R-:W-:Y:S02]  /*7740*/  HADD2.F32 R59, -RZ, R60.reuse.H0_H0 ;  /* 0x2000003cff3b7230 */ /* 0x100fe40000004100 */
[C---:B------:R-:W-:Y:S01]  /*7750*/  FMUL R18, R38.reuse, R22 ;  /* 0x0000001626127220 */ /* 0x040fe20000400000 */
[C---:B------:R-:W-:Y:S01]  /*7760*/  FFMA R14, R41.reuse, R55, R14 ;  /* 0x00000037290e7223 */ /* 0x040fe2000000000e */
[----:B------:R-:W-:Y:S02]  /*7770*/  HADD2.F32 R60, -RZ, R60.H1_H1 ;  /* 0x3000003cff3c7230 */ /* 0x000fe40000004100 */
        /* <DEDUP_REMOVED lines=8> */
[C---:B------:R-:W-:Y:S01]  /*7800*/  FFMA R23, R41.reuse, R60, R23 ;  /* 0x0000003c29177223 */ /* 0x040fe20000000017 */
[C---:B------:R-:W-:Y:S01]  /*7810*/  FMUL R27, R38.reuse, R27 ;  /* 0x0000001b261b7220 */ /* 0x040fe20000400000 */
[C---:B------:R-:W-:Y:S01]  /*7820*/  FFMA R20, R41.reuse, R61, R20 ;  /* 0x0000003d29147223 */ /* 0x040fe20000000014 */
[C---:B------:R-:W-:Y:S01]  /*7830*/  FFMA R21, R41.reuse, R62, R21 ;  /* 0x0000003e29157223 */ /* 0x040fe20000000015 */
[--C-:B------:R-:W-:Y:S02]  /*7840*/  HADD2.F32 R67, -RZ, R68.reuse.H0_H0 ;  /* 0x20000044ff437230 */ /* 0x100fe40000004100 */
[----:B------:R-:W-:Y:S01]  /*7850*/  FFMA R22, R41, R63, R22 ;  /* 0x0000003f29167223 */ /* 0x000fe20000000016 */
[----:B------:R-:W-:Y:S02]  /*7860*/  HADD2.F32 R68, -RZ, R68.H1_H1 ;  /* 0x30000044ff447230 */ /* 0x000fe40000004100 */
[C---:B------:R-:W-:Y:S01]  /*7870*/  FMUL R26, R38.reuse, R30 ;  /* 0x0000001e261a7220 */ /* 0x040fe20000400000 */
[----:B------:R-:W-:Y:S01]  /*7880*/  F2FP.SATFINITE.E5M2.F32.PACK_AB_MERGE_C R107, R15, R10, RZ ;  /* 0x0000000a0f6b723e */ /* 0x000fe200048060ff */
        /* <DEDUP_REMOVED lines=8> */
[----:B------:R-:W-:Y:S01]  /*7910*/  F2FP.SATFINITE.E5M2.F32.PACK_AB_MERGE_C R106, R9, R8, R107 ;  /* 0x00000008096a723e */ /* 0x000fe2000480606b */
[----:B------:R-:W-:Y:S01]  /*7920*/  FFMA R31, R41, R68, R31 ;  /* 0x00000044291f7223 */ /* 0x000fe2000000001f */
[----:B------:R-:W-:Y:S01]  /*7930*/  FMUL R35, R38, R35 ;  /* 0x0000002326237220 */ /* 0x000fe20000400000 */
[----:B------:R-:W-:Y:S01]  /*7940*/  F2FP.SATFINITE.E5M2.F32.PACK_AB_MERGE_C R107, R19, R14, RZ ;  /* 0x0000000e136b723e */ /* 0x000fe200048060ff */
[C---:B------:R-:W-:Y:S01]  /*7950*/  FFMA R28, R41.reuse, R69, R28 ;  /* 0x00000045291c7223 */ /* 0x040fe2000000001c */
[C---:B------:R-:W-:Y:S01]  /*7960*/  FFMA R29, R41.reuse, R70, R29 ;  /* 0x00000046291d7223 */ /* 0x040fe2000000001d */
[C---:B------:R-:W-:Y:S01]  /*7970*/  FFMA R30, R41.reuse, R43, R30 ;  /* 0x0000002b291e7223 */ /* 0x040fe2000000001e */
[----:B------:R-:W-:Y:S01]  /*7980*/  FFMA R35, R41, R40, R35 ;  /* 0x0000002829237223 */ /* 0x000fe20000000023 */
        /* <DEDUP_REMOVED lines=21> */
[----:B------:R-:W-:Y:S02]  /*7ae0*/  UIADD3 UR4, UP0, UPT, UR62, 0x680, URZ ;  /* 0x000006803e047890 */ /* 0x000fe4000ff1e0ff */
[----:B------:R-:W-:Y:S02]  /*7af0*/  UIADD3 UR9, UPT, UPT, UR49, 0x40, URZ ;  /* 0x0000004031097890 */ /* 0x000fe4000fffe0ff */
[----:B------:R-:W-:Y:S02]  /*7b00*/  UIADD3 UR8, UPT, UPT, UR44, 0x5200, URZ ;  /* 0x000052002c087890 */ /* 0x000fe4000fffe0ff */
[----:B------:R-:W-:Y:S01]  /*7b10*/  UIADD3.X UR5, UPT, UPT, URZ, UR63, URZ, UP0, !UPT ;  /* 0x0000003fff057290 */ /* 0x000fe200087fe4ff */
[----:B------:R-:W-:Y:S01]  /*7b20*/  UMOV UR10, UR50 ;  /* 0x00000032000a7c82 */ /* 0x000fe20008000000 */
[----:B------:R-:W-:Y:S07]  /*7b30*/  UMOV UR11, UR36 ;  /* 0x00000024000b7c82 */ /* 0x000fee0008000000 */
[----:B------:R2:W-:Y:S01]  /*7b40*/  UTMASTG.3D [UR8], [UR4] ;  /* 0x00000008040073b5 */ /* 0x0005e20008010000 */
[----:B------:R0:W-:Y:S01]  /*7b50*/  UTMACMDFLUSH ;  /* 0x00000000000079b7 */ /* 0x0001e20000000000 */
[----:B--2---:R-:W-:Y:S04]  /*7b60*/  DEPBAR.LE SB0, 0x1 ;  /* 0x000080400000791a */ /* 0x004fe80000000000 */
.L_x_114:
[----:B------:R-:W-:Y:S05]  /*7b70*/  BSYNC.RECONVERGENT B0 ;  /* 0x0000000000007941 */ /* 0x000fea0003800200 */
.L_x_113:
        /* <DEDUP_REMOVED lines=16> */
.L_x_118:
[----:B------:R-:W-:Y:S05]  /*7c80*/  BSYNC B0 ;  /* 0x0000000000007941 */ /* 0x000fea0003800000 */
.L_x_117:
        /* <DEDUP_REMOVED lines=17> */
.L_x_116:
[----:B------:R-:W-:Y:S05]  /*7da0*/  BSYNC B1 ;  /* 0x0000000000017941 */ /* 0x000fea0003800000 */
.L_x_115:
        /* <DEDUP_REMOVED lines=21> */
.L_x_120:
        /* <DEDUP_REMOVED lines=18> */
[----:B------:R-:W-:Y:S01]  /*8020*/  ISETP.NE.AND P6, PT, R102, RZ, PT ;  /* 0x000000ff6600720c */ /* 0x000fe20003fc5270 */
[--C-:B------:R-:W-:Y:S01]  /*8030*/  HADD2.F32 R49, -RZ, R50.reuse.H0_H0 ;  /* 0x20000032ff317230 */ /* 0x100fe20000004100 */
[----:B----4-:R-:W-:Y:S01]  /*8040*/  F2FP.F16.E5M2.UNPACK_B R58, R76 ;  /* 0x0000004cff3a723e */ /* 0x010fe200020004ff */
[----:B------:R-:W-:Y:S01]  /*8050*/  HADD2.F32 R50, -RZ, R50.H1_H1 ;  /* 0x30000032ff327230 */ /* 0x000fe20000004100 */
[----:B------:R-:W-:Y:S01]  /*8060*/  F2FP.F16.E5M2.UNPACK_B R62, R77 ;  /* 0x0000004dff3e723e */ /* 0x000fe200020004ff */
[--C-:B------:R-:W-:Y:S01]  /*8070*/  HADD2.F32 R53, -RZ, R54.reuse.H0_H0 ;  /* 0x20000036ff357230 */ /* 0x100fe20000004100 */
[----:B------:R-:W-:Y:S01]  /*8080*/  F2FP.F16.E5M2.UNPACK_B R66, R78 ;  /* 0x0000004eff42723e */ /* 0x000fe200020004ff */
[----:B------:R-:W-:Y:S01]  /*8090*/  HADD2.F32 R54, -RZ, R54.H1_H1 ;  /* 0x30000036ff367230 */ /* 0x000fe20000004100 */
[----:B------:R-:W-:Y:S01]  /*80a0*/  F2FP.F16.E5M2.UNPACK_B R70, R79 ;  /* 0x0000004fff46723e */ /* 0x000fe200020004ff */
[--C-:B------:R-:W-:Y:S01]  /*80b0*/  HADD2.F32 R57, -RZ, R58.reuse.H0_H0 ;  /* 0x2000003aff397230 */ /* 0x100fe20000004100 */
[----:B------:R-:W-:Y:S01]  /*80c0*/  F2FP.F16.E5M2.UNPACK_B R56, R75.H1 ;  /* 0x0000004bff38723e */ /* 0x000fe200030004ff */
[----:B------:R-:W-:Y:S01]  /*80d0*/  HADD2.F32 R58, -RZ, R58.H1_H1 ;  /* 0x3000003aff3a7230 */ /* 0x000fe20000004100 */
[----:B------:R-:W-:Y:S01]  /*80e0*/  F2FP.F16.E5M2.UNPACK_B R60, R76.H1 ;  /* 0x0000004cff3c723e */ /* 0x000fe200030004ff */
[--C-:B------:R-:W-:Y:S01]  /*80f0*/  HADD2.F32 R61, -RZ, R62.reuse.H0_H0 ;  /* 0x2000003eff3d7230 */ /* 0x100fe20000004100 */
[----:B------:R-:W-:Y:S01]  /*8100*/  F2FP.F16.E5M2.UNPACK_B R64, R77.H1 ;  /* 0x0000004dff40723e */ /* 0x000fe200030004ff */
[----:B------:R-:W-:Y:S01]  /*8110*/  HADD2.F32 R62, -RZ, R62.H1_H1 ;  /* 0x3000003eff3e7230 */ /* 0x000fe20000004100 */
[----:B------:R-:W-:Y:S01]  /*8120*/  F2FP.F16.E5M2.UNPACK_B R68, R78.H1 ;  /* 0x0000004eff44723e */ /* 0x000fe200030004ff */
        /* <DEDUP_REMOVED lines=112> */
[----:B------:R-:W-:Y:S02]  /*8830*/  UIADD3 UR4, UPT, UPT, UR44, 0x4200, URZ ;  /* 0x000042002c047890 */ /* 0x000fe4000fffe0ff */
[----:B------:R-:W-:Y:S01]  /*8840*/  UIADD3 UR9, UPT, UPT, UR49, 0x80, URZ ;  /* 0x0000008031097890 */ /* 0x000fe2000fffe0ff */
[----:B------:R-:W-:Y:S01]  /*8850*/  UMOV UR10, UR50 ;  /* 0x00000032000a7c82 */ /* 0x000fe20008000000 */
[----:B------:R-:W-:Y:S02]  /*8860*/  UMOV UR11, UR36 ;  /* 0x00000024000b7c82 */ /* 0x000fe40008000000 */
        /* <DEDUP_REMOVED lines=8> */
.L_x_122:
[----:B------:R-:W-:Y:S05]  /*88f0*/  BSYNC.RECONVERGENT B0 ;  /* 0x0000000000007941 */ /* 0x000fea0003800200 */
.L_x_121:
        /* <DEDUP_REMOVED lines=16> */
.L_x_126:
[----:B------:R-:W-:Y:S05]  /*8a00*/  BSYNC B0 ;  /* 0x0000000000007941 */ /* 0x000fea0003800000 */
.L_x_125:
        /* <DEDUP_REMOVED lines=17> */
.L_x_124:
[----:B------:R-:W-:Y:S05]  /*8b20*/  BSYNC B1 ;  /* 0x0000000000017941 */ /* 0x000fea0003800000 */
.L_x_123:
        /* <DEDUP_REMOVED lines=21> */
.L_x_128:
[----:B------:R-:W-:Y:S01]  /*8c80*/  ISETP.NE.AND P0, PT, R97, RZ, PT ;  /* 0x000000ff6100720c */ /* 0x000fe20003f05270 */
[----:B------:R-:W-:Y:S05]  /*8c90*/  WARPSYNC.ALL ;  /* 0x0000000000007948 */ /* 0x000fea0003800000 */
[----:B------:R-:W-:Y:S01]  /*8ca0*/  R2UR UR4, R39 ;  /* 0x00000000270472ca */ /* 0x000fe200000e0000 */
[----:B------:R-:W2:Y:S01]  /*8cb0*/  S2UR UR6, SR_CgaCtaId ;  /* 0x00000000000679c3 */ /* 0x000ea20000008800 */
[-C--:B------:R-:W-:Y:S01]  /*8cc0*/  F2FP.F16.E5M2.UNPACK_B R42, R72.reuse ;  /* 0x00000048ff2a723e */ /* 0x080fe200020004ff */
[----:B------:R-:W-:Y:S01]  /*8cd0*/  BSSY.RECONVERGENT B0, `(.L_x_129) ;  /* 0x000009b000007945 */ /* 0x000fe20003800200 */
[----:B------:R-:W-:Y:S02]  /*8ce0*/  F2FP.F16.E5M2.UNPACK_B R72, R72.H1 ;  /* 0x00000048ff48723e */ /* 0x000fe400030004ff */
[-C--:B------:R-:W-:Y:S01]  /*8cf0*/  F2FP.F16.E5M2.UNPACK_B R46, R73.reuse ;  /* 0x00000049ff2e723e */ /* 0x080fe200020004ff */
[--C-:B------:R-:W-:Y:S01]  /*8d00*/  HADD2.F32 R40, -RZ, R42.reuse.H0_H0 ;  /* 0x2000002aff287230 */ /* 0x100fe20000004100 */
[----:B------:R-:W-:Y:S01]  /*8d10*/  F2FP.F16.E5M2.UNPACK_B R73, R73.H1 ;  /* 0x00000049ff49723e */ /* 0x000fe200030004ff */
[----:B------:R-:W-:Y:S01]  /*8d20*/  HADD2.F32 R42, -RZ, R42.H1_H1 ;  /* 0x3000002aff2a7230 */ /* 0x000fe20000004100 */
[-C--:B------:R-:W-:Y:S01]  /*8d30*/  F2FP.F16.E5M2.UNPACK_B R50, R74.reuse ;  /* 0x0000004aff32723e */ /* 0x080fe200020004ff */
[----:B------:R-:W-:Y:S01]  /*8d40*/  HADD2.F32 R43, -RZ, R72.H0_H0 ;  /* 0x20000048ff2b7230 */ /* 0x000fe20000004100 */
[----:B------:R-:W-:Y:S01]  /*8d50*/  F2FP.F16.E5M2.UNPACK_B R74, R74.H1 ;  /* 0x0000004aff4a723e */ /* 0x000fe200030004ff */
[----:B------:R-:W-:Y:S01]  /*8d60*/  LDTM.16dp32bit_t0_t15.x32 R4, tmem[UR4+0xc0] ;  /* 0x0000c004000479ee */ /* 0x000fe20008a80000 */
[----:B------:R-:W3:Y:S01]  /*8d70*/  LDTM.16dp32bit_t16_t31.x32 R4, tmem[UR4+0xe0] ;  /* 0x0000e004000479ee */ /* 0x000ee20008aa0000 */
[----:B------:R-:W-:Y:S01]  /*8d80*/  NOP ;  /* 0x0000000000007918 */ /* 0x000fe20000000000 */
[--C-:B------:R-:W-:Y:S01]  /*8d90*/  HADD2.F32 R45, -RZ, R46.reuse.H0_H0 ;  /* 0x2000002eff2d7230 */ /* 0x100fe20000004100 */
[----:B------:R-:W-:Y:S01]  /*8da0*/  R2UR UR5, R71 ;  /* 0x00000000470572ca */ /* 0x000fe200000e0000 */
[----:B------:R-:W-:Y:S01]  /*8db0*/  HADD2.F32 R46, -RZ, R46.H1_H1 ;  /* 0x3000002eff2e7230 */ /* 0x000fe20000004100 */
[----:B------:R-:W-:Y:S01]  /*8dc0*/  F2FP.F16.E5M2.UNPACK_B R54, R75 ;  /* 0x0000004bff36723e */ /* 0x000fe200020004ff */
        /* <DEDUP_REMOVED lines=10> */
[----:B------:R-:W-:Y:S01]  /*8e70*/  UIADD3 UR4, UPT, UPT, UR5, 0xd0, URZ ;  /* 0x000000d005047890 */ /* 0x000fe2000fffe0ff */
[----:B------:R-:W-:Y:S01]  /*8e80*/  HADD2.F32 R59, -RZ, R58.H1_H1 ;  /* 0x3000003aff3b7230 */ /* 0x000fe20000004100 */
[----:B------:R-:W-:Y:S01]  /*8e90*/  F2FP.F16.E5M2.UNPACK_B R76, R76.H1 ;  /* 0x0000004cff4c723e */ /* 0x000fe200030004ff */
[--C-:B------:R-:W-:Y:S01]  /*8ea0*/  HADD2.F32 R60, -RZ, R62.reuse.H0_H0 ;  /* 0x2000003eff3c7230 */ /* 0x100fe20000004100 */
[----:B------:R-:W-:Y:S01]  /*8eb0*/  F2FP.F16.E5M2.UNPACK_B R77, R77.H1 ;  /* 0x0000004dff4d723e */ /* 0x000fe200030004ff */
[----:B------:R-:W-:Y:S01]  /*8ec0*/  HADD2.F32 R63, -RZ, R62.H1_H1 ;  /* 0x3000003eff3f7230 */ /* 0x000fe20000004100 */
[----:B------:R-:W-:Y:S01]  /*8ed0*/  F2FP.F16.E5M2.UNPACK_B R78, R78.H1 ;  /* 0x0000004eff4e723e */ /* 0x000fe200030004ff */
[--C-:B------:R-:W-:Y:S01]  /*8ee0*/  HADD2.F32 R64, -RZ, R66.reuse.H0_H0 ;  /* 0x20000042ff407230 */ /* 0x100fe20000004100 */
[----:B--2---:R-:W-:Y:S01]  /*8ef0*/  UPRMT UR4, UR6, 0x654, UR4 ;  /* 0x0000065406047896 */ /* 0x004fe20008000004 */
        /* <DEDUP_REMOVED lines=8> */
[----:B------:R-:W-:Y:S01]  /*8f80*/  SYNCS.ARRIVE.TRANS64.RED.A1T0 RZ, [UR4], RZ ;  /* 0x000000ffffff79a7 */ /* 0x000fe20008100404 */
[C---:B------:R-:W-:Y:S01]  /*8f90*/  FMUL R16, R38.reuse, R16 ;  /* 0x0000001026107220 */ /* 0x040fe20000400000 */
[C---:B------:R-:W-:Y:S01]  /*8fa0*/  FMUL R17, R38.reuse, R17 ;  /* 0x0000001126117220 */ /* 0x040fe20000400000 */
[C---:B------:R-:W-:Y:S01]  /*8fb0*/  FMUL R0, R38.reuse, R20 ;  /* 0x0000001426007220 */ /* 0x040fe20000400000 */
[C---:B------:R-:W-:Y:S01]  /*8fc0*/  FMUL R2, R38.reuse, R21 ;  /* 0x0000001526027220 */ /* 0x040fe20000400000 */
[C---:B------:R-:W-:Y:S01]  /*8fd0*/  FMUL R20, R38.reuse, R25 ;  /* 0x0000001926147220 */ /* 0x040fe20000400000 */
[----:B------:R-:W-:Y:S02]  /*8fe0*/  HADD2.F32 R67, -RZ, R66.H1_H1 ;  /* 0x30000042ff437230 */ /* 0x000fe40000004100 */
[C---:B------:R-:W-:Y:S01]  /*8ff0*/  FMUL R6, R38.reuse, R6 ;  /* 0x0000000626067220 */ /* 0x040fe20000400000 */
[----:B------:R-:W-:Y:S02]  /*9000*/  HADD2.F32 R44, -RZ, R72.H1_H1 ;  /* 0x30000048ff2c7230 */ /* 0x000fe40000004100 */
[C---:B------:R-:W-:Y:S01]  /*9010*/  FMUL R7, R38.reuse, R7 ;  /* 0x0000000726077220 */ /* 0x040fe20000400000 */
[--C-:B------:R-:W-:Y:S02]  /*9020*/  HADD2.F32 R47, -RZ, R73.reuse.H0_H0 ;  /* 0x20000049ff2f7230 */ /* 0x100fe40000004100 */
[C---:B------:R-:W-:Y:S01]  /*9030*/  FFMA R6, R41.reuse, R43, R6 ;  /* 0x0000002b29067223 */ /* 0x040fe20000000006 */
[--C-:B------:R-:W-:Y:S02]  /*9040*/  HADD2.F32 R40, -RZ, R68.reuse.H0_H0 ;  /* 0x20000044ff287230 */ /* 0x100fe40000004100 */
[C---:B------:R-:W-:Y:S01]  /*9050*/  FFMA R7, R41.reuse, R44, R7 ;  /* 0x0000002c29077223 */ /* 0x040fe20000000007 */
[C---:B------:R-:W-:Y:S01]  /*9060*/  FFMA R8, R41.reuse, R45, R8 ;  /* 0x0000002d29087223 */ /* 0x040fe20000000008 */
[----:B------:R-:W-:Y:S01]  /*9070*/  FFMA R9, R41, R46, R9 ;  /* 0x0000002e29097223 */ /* 0x000fe20000000009 */
[----:B------:R-:W-:Y:S02]  /*9080*/  HADD2.F32 R43, -RZ, R68.H1_H1 ;  /* 0x30000044ff2b7230 */ /* 0x000fe40000004100 */
[C---:B------:R-:W-:Y:S01]  /*9090*/  FMUL R10, R38.reuse, R10 ;  /* 0x0000000a260a7220 */ /* 0x040fe20000400000 */
[----:B------:R-:W-:Y:S01]  /*90a0*/  HADD2.F32 R48, -RZ, R73.H1_H1 ;  /* 0x30000049ff307230 */ /* 0x000fe20000004100 */
[----:B------:R-:W-:Y:S01]  /*90b0*/  F2FP.SATFINITE.E5M2.F32.PACK_AB_MERGE_C R100, R7, R6, RZ ;  /* 0x000000060764723e */ /* 0x000fe200048060ff */
[C---:B------:R-:W-:Y:S01]  /*90c0*/  FMUL R7, R38.reuse, R24 ;  /* 0x0000001826077220 */ /* 0x040fe20000400000 */
[----:B------:R-:W-:Y:S01]  /*90d0*/  FFMA R10, R41, R47, R10 ;  /* 0x0000002f290a7223 */ /* 0x000fe2000000000a */
[C---:B------:R-:W-:Y:S01]  /*90e0*/  FMUL R24, R38.reuse, R29 ;  /* 0x0000001d26187220 */ /* 0x040fe20000400000 */
[----:B------:R-:W-:Y:S01]  /*90f0*/  F2FP.SATFINITE.E5M2.F32.PACK_AB_MERGE_C R100, R5, R4, R100 ;  /* 0x000000040564723e */ /* 0x000fe20004806064 */
[C---:B------:R-:W-:Y:S01]  /*9100*/  FMUL R11, R38.reuse, R11 ;  /* 0x0000000b260b7220 */ /* 0x040fe20000400000 */
[--C-:B------:R-:W-:Y:S02]  /*9110*/  HADD2.F32 R51, -RZ, R74.reuse.H0_H0 ;  /* 0x2000004aff337230 */ /* 0x100fe40000004100 */
[C---:B------:R-:W-:Y:S01]  /*9120*/  FMUL R14, R38.reuse, R14 ;  /* 0x0000000e260e7220 */ /* 0x040fe20000400000 */
[----:B------:R-:W-:Y:S02]  /*9130*/  HADD2.F32 R52, -RZ, R74.H1_H1 ;  /* 0x3000004aff347230 */ /* 0x000fe40000004100 */
[C---:B------:R-:W-:Y:S01]  /*9140*/  FFMA R11, R41.reuse, R48, R11 ;  /* 0x00000030290b7223 */ /* 0x040fe2000000000b */
[C---:B------:R-:W-:Y:S01]  /*9150*/  FFMA R12, R41.reuse, R49, R12 ;  /* 0x00000031290c7223 */ /* 0x040fe2000000000c */
[C---:B------:R-:W-:Y:S01]  /*9160*/  FFMA R13, R41.reuse, R50, R13 ;  /* 0x00000032290d7223 */ /* 0x040fe2000000000d */
[----:B------:R-:W-:Y:S01]  /*9170*/  FFMA R14, R41, R51, R14 ;  /* 0x00000033290e7223 */ /* 0x000fe2000000000e */
[C---:B------:R-:W-:Y:S01]  /*9180*/  FMUL R15, R38.reuse, R15 ;  /* 0x0000000f260f7220 */ /* 0x040fe20000400000 */
[--C-:B------:R-:W-:Y:S01]  /*9190*/  HADD2.F32 R55, -RZ, R75.reuse.H0_H0 ;  /* 0x2000004bff377230 */ /* 0x100fe20000004100 */
[----:B------:R-:W-:Y:S01]  /*91a0*/  F2FP.SATFINITE.E5M2.F32.PACK_AB_MERGE_C R101, R11, R10, RZ ;  /* 0x0000000a0b65723e */ /* 0x000fe200048060ff */
[----:B------:R-:W-:Y:S02]  /*91b0*/  HADD2.F32 R56, -RZ, R75.H1_H1 ;  /* 0x3000004bff387230 */ /* 0x000fe40000004100 */
[C---:B------:R-:W-:Y:S01]  /*91c0*/  FFMA R15, R41.reuse, R52, R15 ;  /* 0x00000034290f7223 */ /* 0x040fe2000000000f */
[----:B------:R-:W-:Y:S01]  /*91d0*/  FFMA R16, R41, R53, R16 ;  /* 0x0000003529107223 */ /* 0x000fe20000000010 */
[----:B------:R-:W-:Y:S01]  /*91e0*/  F2FP.SATFINITE.E5M2.F32.PACK_AB_MERGE_C R101, R9, R8, R101 ;  /* 0x000000080965723e */ /* 0x000fe20004806065 */
[----:B------:R-:W-:Y:S01]  /*91f0*/  FFMA R17, R41, R54, R17 ;  /* 0x0000003629117223 */ /* 0x000fe20000000011 */
[C---:B------:R-:W-:Y:S01]  /*9200*/  FMUL R18, R38.reuse, R18 ;  /* 0x0000001226127220 */ /* 0x040fe20000400000 */
[----:B------:R-:W-:Y:S01]  /*9210*/  F2FP.SATFINITE.E5M2.F32.PACK_AB_MERGE_C R102, R15, R14, RZ ;  /* 0x0000000e0f66723e */ /* 0x000fe200048060ff */
[C---:B------:R-:W-:Y:S01]  /*9220*/  FMUL R19, R38.reuse, R19 ;  /* 0x0000001326137220 */ /* 0x040fe20000400000 */
[--C-:B------:R-:W-:Y:S02]  /*9230*/  HADD2.F32 R58, -RZ, R76.reuse.H0_H0 ;  /* 0x2000004cff3a7230 */ /* 0x100fe40000004100 */
[----:B------:R-:W-:Y:S01]  /*9240*/  FFMA R18, R41, R55, R18 ;  /* 0x0000003729127223 */ /* 0x000fe20000000012 */
[----:B------:R-:W-:Y:S01]  /*9250*/  F2FP.SATFINITE.E5M2.F32.PACK_AB_MERGE_C R102, R13, R12, R102 ;  /* 0x0000000c0d66723e */ /* 0x000fe20004806066 */
[C---:B------:R-:W-:Y:S01]  /*9260*/  FFMA R19, R41.reuse, R56, R19 ;  /* 0x0000003829137223 */ /* 0x040fe20000000013 */
[----:B------:R-:W-:Y:S02]  /*9270*/  HADD2.F32 R61, -RZ, R76.H1_H1 ;  /* 0x3000004cff3d7230 */ /* 0x000fe40000004100 */
[C---:B------:R-:W-:Y:S01]  /*9280*/  FMUL R3, R38.reuse, R22 ;  /* 0x0000001626037220 */ /* 0x040fe20000400000 */
        /* <DEDUP_REMOVED lines=10> */
[C---:B------:R-:W-:Y:S01]  /*9330*/  FMUL R23, R38.reuse, R28 ;  /* 0x0000001c26177220 */ /* 0x040fe20000400000 */
[----:B------:R-:W-:Y:S01]  /*9340*/  F2FP.F16.E5M2.UNPACK_B R79, R79.H1 ;  /* 0x0000004fff4f723e */ /* 0x000fe200030004ff */
        /* <DEDUP_REMOVED lines=9> */
[C---:B------:R-:W-:Y:S01]  /*93e0*/  FFMA R24, R41.reuse, R67, R24 ;  /* 0x0000004329187223 */ /* 0x040fe20000000018 */
[C---:B------:R-:W-:Y:S01]  /*93f0*/  FMUL R28, R38.reuse, R33 ;  /* 0x00000021261c7220 */ /* 0x040fe20000400000 */
[--C-:B------:R-:W-:Y:S02]  /*9400*/  HADD2.F32 R42, -RZ, R79.reuse.H0_H0 ;  /* 0x2000004fff2a7230 */ /* 0x100fe40000004100 */
[C---:B------:R-:W-:Y:S01]  /*9410*/  FFMA R25, R41.reuse, R66, R25 ;  /* 0x0000004229197223 */ /* 0x040fe20000000019 */
[----:B------:R-:W-:Y:S02]  /*9420*/  HADD2.F32 R71, -RZ, R79.H1_H1 ;  /* 0x3000004fff477230 */ /* 0x000fe40000004100 */
[C---:B------:R-:W-:Y:S01]  /*9430*/  FMUL R29, R38.reuse, R34 ;  /* 0x00000022261d7220 */ /* 0x040fe20000400000 */
        /* <DEDUP_REMOVED lines=9> */
[----:B-1----:R-:W-:Y:S01]  /*94d0*/  F2FP.SATFINITE.E5M2.F32.PACK_AB_MERGE_C R105, R22, R21, RZ ;  /* 0x000000151669723e */ /* 0x002fe200048060ff */
[----:B------:R1:W-:Y:S01]  /*94e0*/  STS.128 [R84+UR44+0x5200], R100 ;  /* 0x0052006454007988 */ /* 0x0003e20008000c2c */
[----:B------:R-:W-:Y:S02]  /*94f0*/  F2FP.SATFINITE.E5M2.F32.PACK_AB_MERGE_C R64, R26, R25, RZ ;  /* 0x000000191a40723e */ /* 0x000fe400048060ff */
[----:B------:R-:W-:Y:S02]  /*9500*/  F2FP.SATFINITE.E5M2.F32.PACK_AB_MERGE_C R67, R30, R29, RZ ;  /* 0x0000001d1e43723e */ /* 0x000fe400048060ff */
[----:B------:R-:W-:Y:S02]  /*9510*/  F2FP.SATFINITE.E5M2.F32.PACK_AB_MERGE_C R104, R2, R0, R3 ;  /* 0x000000000268723e */ /* 0x000fe40004806003 */
[----:B------:R-:W-:Y:S02]  /*9520*/  F2FP.SATFINITE.E5M2.F32.PACK_AB_MERGE_C R105, R20, R7, R105 ;  /* 0x000000071469723e */ /* 0x000fe40004806069 */
[----:B------:R-:W-:Y:S02]  /*9530*/  F2FP.SATFINITE.E5M2.F32.PACK_AB_MERGE_C R106, R24, R23, R64 ;  /* 0x00000017186a723e */ /* 0x000fe40004806040 */
[----:B------:R-:W-:Y:S02]  /*9540*/  F2FP.SATFINITE.E5M2.F32.PACK_AB_MERGE_C R107, R28, R27, R67 ;  /* 0x0000001b1c6b723e */ /* 0x000fe40004806043 */
[----:B------:R-:W-:Y:S03]  /*9550*/  IADD3 R36, PT, PT, R36, 0x1, RZ ;  /* 0x0000000124247810 */ /* 0x000fe60007ffe0ff */
        /* <DEDUP_REMOVED lines=18> */
.L_x_130:
[----:B------:R-:W-:Y:S05]  /*9680*/  BSYNC.RECONVERGENT B0 ;  /* 0x0000000000007941 */ /* 0x000fea0003800200 */
.L_x_129:
[----:B------:R-:W-:Y:S01]  /*9690*/  R2UR UR4, R87 ;  /* 0x00000000570472ca */ /* 0x000fe200000e0000 */
[----:B------:R-:W-:Y:S01]  /*96a0*/  BAR.SYNC.DEFER_BLOCKING 0x1, 0x80 ;  /* 0x0042000000007b1d */ /* 0x000fe20000010000 */
[C---:B------:R-:W-:Y:S01]  /*96b0*/  ISETP.NE.AND P0, PT, R89.reuse, 0x2, PT ;  /* 0x000000025900780c */ /* 0x040fe20003f05270 */
[----:B------:R-:W-:Y:S01]  /*96c0*/  UISETP.NE.AND UP0, UPT, UR45, URZ, UPT ;  /* 0x000000ff2d00728c */ /* 0x000fe2000bf05270 */
[----:B------:R-:W-:Y:S01]  /*96d0*/  ISETP.NE.AND P1, PT, R36, 0x4, PT ;  /* 0x000000042400780c */ /* 0x000fe20003f25270 */
[----:B------:R-:W-:Y:S01]  /*96e0*/  UIADD3 UR16, UPT, UPT, UR38, UR59, URZ ;  /* 0x0000003b26107290 */ /* 0x000fe2000fffe0ff */
[----:B------:R-:W-:Y:S02]  /*96f0*/  SEL R5, RZ, 0x1, P0 ;  /* 0x00000001ff057807 */ /* 0x000fe40000000000 */
[----:B------:R-:W-:Y:S02]  /*9700*/  SEL R3, RZ, 0x1, P1 ;  /* 0x00000001ff037807 */ /* 0x000fe40000800000 */
[----:B------:R-:W-:Y:S02]  /*9710*/  LOP3.LUT R92, R92, R5, RZ, 0x3c, !PT ;  /* 0x000000055c5c7212 */ /* 0x000fe400078e3cff */
[----:B------:R-:W-:Y:S01]  /*9720*/  LOP3.LUT R94, R94, R3, RZ, 0x3c, !PT ;  /* 0x000000035e5e7212 */ /* 0x000fe200078e3cff */
[----:B------:R-:W-:Y:S01]  /*9730*/  UIADD3 UR20, UPT, UPT, UR37, UR4, URZ ;  /* 0x0000000425147290 */ /* 0x000fe2000fffe0ff */
[----:B------:R-:W-:Y:S02]  /*9740*/  SEL R89, R89, RZ, P0 ;  /* 0x000000ff59597207 */ /* 0x000fe40000000000 */
[----:B------:R-:W-:Y:S01]  /*9750*/  SEL R36, R36, RZ, P1 ;  /* 0x000000ff24247207 */ /* 0x000fe20000800000 */
[----:B------:R-:W-:Y:S01]  /*9760*/  UMOV UR36, UR58 ;  /* 0x0000003a00247c82 */ /* 0x000fe20008000000 */
[----:B------:R-:W-:Y:S07]  /*9770*/  BRA.U UP0, `(.L_x_131) ;  /* 0xffffffb900e07547 */ /* 0x000fee000b83ffff */
[----:B------:R-:W-:Y:S05]  /*9780*/  EXIT ;  /* 0x000000000000794d */ /* 0x000fea0003800000 */
.L_x_24:
[----:B-1----:R1:W2:Y:S02]  /*9790*/  SYNCS.PHASECHK.TRANS64.TRYWAIT P0, [R0+URZ+0x100], R3 ;  /* 0x00010003000075a7 */ /* 0x0022a400080011ff */
[----:B--2---:R-:W-:Y:S05]  /*97a0*/  @!P0 NANOSLEEP.SYNCS 0x989680 ;  /* 0x009896800000895d */ /* 0x004fea0003900000 */
[----:B------:R-:W2:Y:S02]  /*97b0*/  @!P0 SYNCS.PHASECHK.TRANS64 P0, [R0+URZ+0x100], R3 ;  /* 0x00010003000085a7 */ /* 0x000ea400080010ff */
[----:B--2---:R-:W-:Y:S05]  /*97c0*/  @!P0 BRA `(.L_x_24) ;  /* 0xfffffffc00f08947 */ /* 0x004fea000383ffff */
[----:B------:R-:W-:Y:S05]  /*97d0*/  BRA `(.L_x_132) ;  /* 0xffffff8000907947 */ /* 0x000fea000383ffff */
.L_x_27:
[----:B-1----:R-:W-:-:S07]  /*97e0*/  MOV R0, UR33 ;  /* 0x0000002100007c02 */ /* 0x002fce0008000f00 */
.L_x_133:
[----:B-1----:R1:W2:Y:S02]  /*97f0*/  SYNCS.PHASECHK.TRANS64.TRYWAIT P0, [R0+URZ+0x20], R3 ;  /* 0x00002003000075a7 */ /* 0x0022a400080011ff */
[----:B--2---:R-:W-:Y:S05]  /*9800*/  @!P0 NANOSLEEP.SYNCS 0x989680 ;  /* 0x009896800000895d */ /* 0x004fea0003900000 */
[----:B------:R-:W2:Y:S02]  /*9810*/  @!P0 SYNCS.PHASECHK.TRANS64 P0, [R0+URZ+0x20], R3 ;  /* 0x00002003000085a7 */ /* 0x000ea400080010ff */
[----:B--2---:R-:W-:Y:S05]  /*9820*/  @!P0 BRA `(.L_x_133) ;  /* 0xfffffffc00f08947 */ /* 0x004fea000383ffff */
[----:B------:R-:W-:Y:S05]  /*9830*/  BRA `(.L_x_26) ;  /* 0xffffff8000d47947 */ /* 0x000fea000383ffff */
.L_x_34:
[----:B-1----:R-:W-:-:S07]  /*9840*/  MOV R0, UR17 ;  /* 0x0000001100007c02 */ /* 0x002fce0008000f00 */
.L_x_134:
[----:B-1----:R1:W2:Y:S02]  /*9850*/  SYNCS.PHASECHK.TRANS64.TRYWAIT P0, [R0+URZ+0x20], R3 ;  /* 0x00002003000075a7 */ /* 0x0022a400080011ff */
[----:B--2---:R-:W-:Y:S05]  /*9860*/  @!P0 NANOSLEEP.SYNCS 0x989680 ;  /* 0x009896800000895d */ /* 0x004fea0003900000 */
[----:B------:R-:W2:Y:S02]  /*9870*/  @!P0 SYNCS.PHASECHK.TRANS64 P0, [R0+URZ+0x20], R3 ;  /* 0x00002003000085a7 */ /* 0x000ea400080010ff */
[----:B--2---:R-:W-:Y:S05]  /*9880*/  @!P0 BRA `(.L_x_134) ;  /* 0xfffffffc00f08947 */ /* 0x004fea000383ffff */
[----:B------:R-:W-:Y:S05]  /*9890*/  BRA `(.L_x_33) ;  /* 0xffffff8400947947 */ /* 0x000fea000383ffff */
.L_x_39:
[----:B-1----:R1:W2:Y:S02]  /*98a0*/  SYNCS.PHASECHK.TRANS64.TRYWAIT P0, [R3+URZ+0x90], R0 ;  /* 0x00009000030075a7 */ /* 0x0022a400080011ff */
[----:B--2---:R-:W-:Y:S05]  /*98b0*/  @!P0 NANOSLEEP.SYNCS 0x989680 ;  /* 0x009896800000895d */ /* 0x004fea0003900000 */
[----:B------:R-:W2:Y:S02]  /*98c0*/  @!P0 SYNCS.PHASECHK.TRANS64 P0, [R3+URZ+0x90], R0 ;  /* 0x00009000030085a7 */ /* 0x000ea400080010ff */
[----:B--2---:R-:W-:Y:S05]  /*98d0*/  @!P0 BRA `(.L_x_39) ;  /* 0xfffffffc00f08947 */ /* 0x004fea000383ffff */
[----:B------:R-:W-:Y:S05]  /*98e0*/  BRA `(.L_x_135) ;  /* 0xffffff8800347947 */ /* 0x000fea000383ffff */
.L_x_43:
[----:B-1----:R-:W-:-:S07]  /*98f0*/  MOV R0, UR4 ;  /* 0x0000000400007c02 */ /* 0x002fce0008000f00 */
.L_x_136:
[----:B-1----:R1:W2:Y:S02]  /*9900*/  SYNCS.PHASECHK.TRANS64.TRYWAIT P0, [R0+URZ], R3 ;  /* 0x00000003000075a7 */ /* 0x0022a400080011ff */
[----:B--2---:R-:W-:Y:S05]  /*9910*/  @!P0 NANOSLEEP.SYNCS 0x989680 ;  /* 0x009896800000895d */ /* 0x004fea0003900000 */
[----:B------:R-:W2:Y:S02]  /*9920*/  @!P0 SYNCS.PHASECHK.TRANS64 P0, [R0+URZ], R3 ;  /* 0x00000003000085a7 */ /* 0x000ea400080010ff */
[----:B--2---:R-:W-:Y:S05]  /*9930*/  @!P0 BRA `(.L_x_136) ;  /* 0xfffffffc00f08947 */ /* 0x004fea000383ffff */
[----:B------:R-:W-:Y:S05]  /*9940*/  BRA `(.L_x_137) ;  /* 0xffffff8c00dc7947 */ /* 0x000fea000383ffff */
.L_x_44:
[----:B------:R-:W-:-:S07]  /*9950*/  MOV R0, UR5 ;  /* 0x0000000500007c02 */ /* 0x000fce0008000f00 */
.L_x_138:
[----:B-1----:R1:W2:Y:S02]  /*9960*/  SYNCS.PHASECHK.TRANS64.TRYWAIT P0, [R0+URZ], R3 ;  /* 0x00000003000075a7 */ /* 0x0022a400080011ff */
[----:B--2---:R-:W-:Y:S05]  /*9970*/  @!P0 NANOSLEEP.SYNCS 0x989680 ;  /* 0x009896800000895d */ /* 0x004fea0003900000 */
[----:B------:R-:W2:Y:S02]  /*9980*/  @!P0 SYNCS.PHASECHK.TRANS64 P0, [R0+URZ], R3 ;  /* 0x00000003000085a7 */ /* 0x000ea400080010ff */
[----:B--2---:R-:W-:Y:S05]  /*9990*/  @!P0 BRA `(.L_x_138) ;  /* 0xfffffffc00f08947 */ /* 0x004fea000383ffff */
[----:B------:R-:W-:Y:S05]  /*99a0*/  BRA `(.L_x_139) ;  /* 0xffffff8c00e87947 */ /* 0x000fea000383ffff */
.L_x_45:
[----:B------:R-:W-:-:S07]  /*99b0*/  MOV R0, UR5 ;  /* 0x0000000500007c02 */ /* 0x000fce0008000f00 */
.L_x_140:
[----:B-1----:R1:W2:Y:S02]  /*99c0*/  SYNCS.PHASECHK.TRANS64.TRYWAIT P0, [R0+URZ], R3 ;  /* 0x00000003000075a7 */ /* 0x0022a400080011ff */
[----:B--2---:R-:W-:Y:S05]  /*99d0*/  @!P0 NANOSLEEP.SYNCS 0x989680 ;  /* 0x009896800000895d */ /* 0x004fea0003900000 */
[----:B------:R-:W2:Y:S02]  /*99e0*/  @!P0 SYNCS.PHASECHK.TRANS64 P0, [R0+URZ], R3 ;  /* 0x00000003000085a7 */ /* 0x000ea400080010ff */
[----:B--2---:R-:W-:Y:S05]  /*99f0*/  @!P0 BRA `(.L_x_140) ;  /* 0xfffffffc00f08947 */ /* 0x004fea000383ffff */
[----:B------:R-:W-:Y:S05]  /*9a00*/  BRA `(.L_x_141) ;  /* 0xffffff8c00f47947 */ /* 0x000fea000383ffff */
.L_x_48:
[----:B--2---:R2:W3:Y:S02]  /*9a10*/  SYNCS.PHASECHK.TRANS64.TRYWAIT P0, [R2+URZ+0xf0], R5 ;  /* 0x0000f005020075a7 */ /* 0x0044e400080011ff */
[----:B---3--:R-:W-:Y:S05]  /*9a20*/  @!P0 NANOSLEEP.SYNCS 0x989680 ;  /* 0x009896800000895d */ /* 0x008fea0003900000 */
[----:B------:R-:W3:Y:S02]  /*9a30*/  @!P0 SYNCS.PHASECHK.TRANS64 P0, [R2+URZ+0xf0], R5 ;  /* 0x0000f005020085a7 */ /* 0x000ee400080010ff */
[----:B---3--:R-:W-:Y:S05]  /*9a40*/  @!P0 BRA `(.L_x_48) ;  /* 0xfffffffc00f08947 */ /* 0x008fea000383ffff */
[----:B------:R-:W-:Y:S05]  /*9a50*/  BRA `(.L_x_142) ;  /* 0xffffff9000587947 */ /* 0x000fea000383ffff */
.L_x_49:
[----:B------:R-:W-:-:S07]  /*9a60*/  MOV R2, UR4 ;  /* 0x0000000400027c02 */ /* 0x000fce0008000f00 */
.L_x_143:
[----:B--2---:R2:W3:Y:S02]  /*9a70*/  SYNCS.PHASECHK.TRANS64.TRYWAIT P0, [R2+URZ+0xa0], R5 ;  /* 0x0000a005020075a7 */ /* 0x0044e400080011ff */
[----:B---3--:R-:W-:Y:S05]  /*9a80*/  @!P0 NANOSLEEP.SYNCS 0x989680 ;  /* 0x009896800000895d */ /* 0x008fea0003900000 */
[----:B------:R-:W3:Y:S02]  /*9a90*/  @!P0 SYNCS.PHASECHK.TRANS64 P0, [R2+URZ+0xa0], R5 ;  /* 0x0000a005020085a7 */ /* 0x000ee400080010ff */
[----:B---3--:R-:W-:Y:S05]  /*9aa0*/  @!P0 BRA `(.L_x_143) ;  /* 0xfffffffc00f08947 */ /* 0x008fea000383ffff */
[----:B------:R-:W-:Y:S05]  /*9ab0*/  BRA `(.L_x_144) ;  /* 0xffffff9000687947 */ /* 0x000fea000383ffff */
.L_x_50:
[----:B--2---:R2:W3:Y:S02]  /*9ac0*/  SYNCS.PHASECHK.TRANS64.TRYWAIT P1, [R2+URZ+0x90], R5 ;  /* 0x00009005020075a7 */ /* 0x0044e400080211ff */
[----:B---3--:R-:W-:Y:S05]  /*9ad0*/  @!P1 NANOSLEEP.SYNCS 0x989680 ;  /* 0x009896800000995d */ /* 0x008fea0003900000 */
[----:B------:R-:W3:Y:S02]  /*9ae0*/  @!P1 SYNCS.PHASECHK.TRANS64 P1, [R2+URZ+0x90], R5 ;  /* 0x00009005020095a7 */ /* 0x000ee400080210ff */
[----:B---3--:R-:W-:Y:S05]  /*9af0*/  @!P1 BRA `(.L_x_50) ;  /* 0xfffffffc00f09947 */ /* 0x008fea000383ffff */
[----:B------:R-:W-:Y:S05]  /*9b00*/  BRA `(.L_x_145) ;  /* 0xffffff9000987947 */ /* 0x000fea000383ffff */
.L_x_53:
[----:B------:R-:W-:-:S07]  /*9b10*/  MOV R0, UR4 ;  /* 0x0000000400007c02 */ /* 0x000fce0008000f00 */
.L_x_146:
[----:B--2---:R2:W3:Y:S02]  /*9b20*/  SYNCS.PHASECHK.TRANS64.TRYWAIT P0, [R0+URZ+0xa0], R3 ;  /* 0x0000a003000075a7 */ /* 0x0044e400080011ff */
[----:B---3--:R-:W-:Y:S05]  /*9b30*/  @!P0 NANOSLEEP.SYNCS 0x989680 ;  /* 0x009896800000895d */ /* 0x008fea0003900000 */
[----:B------:R-:W3:Y:S02]  /*9b40*/  @!P0 SYNCS.PHASECHK.TRANS64 P0, [R0+URZ+0xa0], R3 ;  /* 0x0000a003000085a7 */ /* 0x000ee400080010ff */
[----:B---3--:R-:W-:Y:S05]  /*9b50*/  @!P0 BRA `(.L_x_146) ;  /* 0xfffffffc00f08947 */ /* 0x008fea000383ffff */
[----:B------:R-:W-:Y:S05]  /*9b60*/  BRA `(.L_x_52) ;  /* 0xffffff9000ec7947 */ /* 0x000fea000383ffff */
.L_x_60:
[----:B-1----:R1:W2:Y:S02]  /*9b70*/  SYNCS.PHASECHK.TRANS64.TRYWAIT P1, [R0+URZ+0x90], R5 ;  /* 0x00009005000075a7 */ /* 0x0022a400080211ff */
[----:B--2---:R-:W-:Y:S05]  /*9b80*/  @!P1 NANOSLEEP.SYNCS 0x989680 ;  /* 0x009896800000995d */ /* 0x004fea0003900000 */
[----:B------:R-:W2:Y:S02]  /*9b90*/  @!P1 SYNCS.PHASECHK.TRANS64 P1, [R0+URZ+0x90], R5 ;  /* 0x00009005000095a7 */ /* 0x000ea400080210ff */
[----:B--2---:R-:W-:Y:S05]  /*9ba0*/  @!P1 BRA `(.L_x_60) ;  /* 0xfffffffc00f09947 */ /* 0x004fea000383ffff */
[----:B------:R-:W-:Y:S05]  /*9bb0*/  BRA `(.L_x_147) ;  /* 0xffffff9800547947 */ /* 0x000fea000383ffff */
.L_x_61:
[----:B------:R-:W-:-:S07]  /*9bc0*/  MOV R3, UR23 ;  /* 0x0000001700037c02 */ /* 0x000fce0008000f00 */
.L_x_148:
[----:B-1----:R1:W2:Y:S02]  /*9bd0*/  SYNCS.PHASECHK.TRANS64.TRYWAIT P0, [R3+URZ+0xd0], R0 ;  /* 0x0000d000030075a7 */ /* 0x0022a400080011ff */
[----:B--2---:R-:W-:Y:S05]  /*9be0*/  @!P0 NANOSLEEP.SYNCS 0x989680 ;  /* 0x009896800000895d */ /* 0x004fea0003900000 */
[----:B------:R-:W2:Y:S02]  /*9bf0*/  @!P0 SYNCS.PHASECHK.TRANS64 P0, [R3+URZ+0xd0], R0 ;  /* 0x0000d000030085a7 */ /* 0x000ea400080010ff */
[----:B--2---:R-:W-:Y:S05]  /*9c00*/  @!P0 BRA `(.L_x_148) ;  /* 0xfffffffc00f08947 */ /* 0x004fea000383ffff */
[----:B------:R-:W-:Y:S05]  /*9c10*/  BRA `(.L_x_149) ;  /* 0xffffff9800a47947 */ /* 0x000fea000383ffff */
.L_x_64:
[----:B------:R-:W-:Y:S07]  /*9c20*/  MOV R0, UR5 ;  /* 0x0000000500007c02 */ /* 0x000fee0008000f00 */
.L_x_150:
[----:B-1----:R1:W2:Y:S02]  /*9c30*/  SYNCS.PHASECHK.TRANS64.TRYWAIT P0, [R0+URZ], R3 ;  /* 0x00000003000075a7 */ /* 0x0022a400080011ff */
[----:B--2---:R-:W-:Y:S05]  /*9c40*/  @!P0 NANOSLEEP.SYNCS 0x989680 ;  /* 0x009896800000895d */ /* 0x004fea0003900000 */
[----:B------:R-:W2:Y:S02]  /*9c50*/  @!P0 SYNCS.PHASECHK.TRANS64 P0, [R0+URZ], R3 ;  /* 0x00000003000085a7 */ /* 0x000ea400080010ff */
[----:B--2---:R-:W-:Y:S05]  /*9c60*/  @!P0 BRA `(.L_x_150) ;  /* 0xfffffffc00f08947 */ /* 0x004fea000383ffff */
[----:B------:R-:W-:Y:S05]  /*9c70*/  BRA `(.L_x_63) ;  /* 0xffffff9800c07947 */ /* 0x000fea000383ffff */
.L_x_67:
[----:B------:R-:W-:-:S07]  /*9c80*/  MOV R0, UR4 ;  /* 0x0000000400007c02 */ /* 0x000fce0008000f00 */
.L_x_151:
[----:B--2---:R2:W4:Y:S02]  /*9c90*/  SYNCS.PHASECHK.TRANS64.TRYWAIT P0, [R0+URZ], R3 ;  /* 0x00000003000075a7 */ /* 0x00452400080011ff */
[----:B----4-:R-:W-:Y:S05]  /*9ca0*/  @!P0 NANOSLEEP.SYNCS 0x989680 ;  /* 0x009896800000895d */ /* 0x010fea0003900000 */
[----:B------:R-:W4:Y:S02]  /*9cb0*/  @!P0 SYNCS.PHASECHK.TRANS64 P0, [R0+URZ], R3 ;  /* 0x00000003000085a7 */ /* 0x000f2400080010ff */
[----:B----4-:R-:W-:Y:S05]  /*9cc0*/  @!P0 BRA `(.L_x_151) ;  /* 0xfffffffc00f08947 */ /* 0x010fea000383ffff */
[----:B------:R-:W-:Y:S05]  /*9cd0*/  BRA `(.L_x_152) ;  /* 0xffffff9c00747947 */ /* 0x000fea000383ffff */
.L_x_68:
[----:B------:R-:W-:-:S07]  /*9ce0*/  MOV R0, UR5 ;  /* 0x0000000500007c02 */ /* 0x000fce0008000f00 */
.L_x_153:
[----:B-1----:R1:W2:Y:S02]  /*9cf0*/  SYNCS.PHASECHK.TRANS64.TRYWAIT P0, [R0+URZ], R3 ;  /* 0x00000003000075a7 */ /* 0x0022a400080011ff */
[----:B--2---:R-:W-:Y:S05]  /*9d00*/  @!P0 NANOSLEEP.SYNCS 0x989680 ;  /* 0x009896800000895d */ /* 0x004fea0003900000 */
[----:B------:R-:W2:Y:S02]  /*9d10*/  @!P0 SYNCS.PHASECHK.TRANS64 P0, [R0+URZ], R3 ;  /* 0x00000003000085a7 */ /* 0x000ea400080010ff */
[----:B--2---:R-:W-:Y:S05]  /*9d20*/  @!P0 BRA `(.L_x_153) ;  /* 0xfffffffc00f08947 */ /* 0x004fea000383ffff */
[----:B------:R-:W-:Y:S05]  /*9d30*/  BRA `(.L_x_154) ;  /* 0xffffff9c00807947 */ /* 0x000fea000383ffff */
.L_x_69:
[----:B------:R-:W-:-:S07]  /*9d40*/  MOV R0, UR5 ;  /* 0x0000000500007c02 */ /* 0x000fce0008000f00 */
.L_x_155:
[----:B-1----:R1:W2:Y:S02]  /*9d50*/  SYNCS.PHASECHK.TRANS64.TRYWAIT P0, [R0+URZ], R3 ;  /* 0x00000003000075a7 */ /* 0x0022a400080011ff */
[----:B--2---:R-:W-:Y:S05]  /*9d60*/  @!P0 NANOSLEEP.SYNCS 0x989680 ;  /* 0x009896800000895d */ /* 0x004fea0003900000 */
[----:B------:R-:W2:Y:S02]  /*9d70*/  @!P0 SYNCS.PHASECHK.TRANS64 P0, [R0+URZ], R3 ;  /* 0x00000003000085a7 */ /* 0x000ea400080010ff */
[----:B--2---:R-:W-:Y:S05]  /*9d80*/  @!P0 BRA `(.L_x_155) ;  /* 0xfffffffc00f08947 */ /* 0x004fea000383ffff */
[----:B------:R-:W-:Y:S05]  /*9d90*/  BRA `(.L_x_156) ;  /* 0xffffff9c008c7947 */ /* 0x000fea000383ffff */
.L_x_70:
[----:B------:R-:W-:-:S07]  /*9da0*/  MOV R0, UR4 ;  /* 0x0000000400007c02 */ /* 0x000fce0008000f00 */
.L_x_157:
[----:B-1----:R1:W2:Y:S02]  /*9db0*/  SYNCS.PHASECHK.TRANS64.TRYWAIT P0, [R0+URZ], R3 ;  /* 0x00000003000075a7 */ /* 0x0022a400080011ff */
[----:B--2---:R-:W-:Y:S05]  /*9dc0*/  @!P0 NANOSLEEP.SYNCS 0x989680 ;  /* 0x009896800000895d */ /* 0x004fea0003900000 */
[----:B------:R-:W2:Y:S02]  /*9dd0*/  @!P0 SYNCS.PHASECHK.TRANS64 P0, [R0+URZ], R3 ;  /* 0x00000003000085a7 */ /* 0x000ea400080010ff */
[----:B--2---:R-:W-:Y:S05]  /*9de0*/  @!P0 BRA `(.L_x_157) ;  /* 0xfffffffc00f08947 */ /* 0x004fea000383ffff */
[----:B------:R-:W-:Y:S05]  /*9df0*/  BRA `(.L_x_158) ;  /* 0xffffff9c00987947 */ /* 0x000fea000383ffff */
.L_x_75:
[----:B--2---:R2:W3:Y:S02]  /*9e00*/  SYNCS.PHASECHK.TRANS64.TRYWAIT P0, [R12+URZ+0x90], R9 ;  /* 0x000090090c0075a7 */ /* 0x0044e400080011ff */
[----:B---3--:R-:W-:Y:S05]  /*9e10*/  @!P0 NANOSLEEP.SYNCS 0x989680 ;  /* 0x009896800000895d */ /* 0x008fea0003900000 */
[----:B------:R-:W3:Y:S02]  /*9e20*/  @!P0 SYNCS.PHASECHK.TRANS64 P0, [R12+URZ+0x90], R9 ;  /* 0x000090090c0085a7 */ /* 0x000ee400080010ff */
[----:B---3--:R-:W-:Y:S05]  /*9e30*/  @!P0 BRA `(.L_x_75) ;  /* 0xfffffffc00f08947 */ /* 0x008fea000383ffff */
[----:B------:R-:W-:Y:S05]  /*9e40*/  BRA `(.L_x_159) ;  /* 0xffffffa000c87947 */ /* 0x000fea000383ffff */
.L_x_78:
[----:B------:R-:W-:Y:S07]  /*9e50*/  MOV R0, UR21 ;  /* 0x0000001500007c02 */ /* 0x000fee0008000f00 */
.L_x_160:
[----:B--2---:R2:W3:Y:S02]  /*9e60*/  SYNCS.PHASECHK.TRANS64.TRYWAIT P2, [R0+URZ+0x88], R11 ;  /* 0x0000880b000075a7 */ /* 0x0044e400080411ff */
[----:B---3--:R-:W-:Y:S05]  /*9e70*/  @!P2 NANOSLEEP.SYNCS 0x989680 ;  /* 0x009896800000a95d */ /* 0x008fea0003900000 */
[----:B------:R-:W3:Y:S02]  /*9e80*/  @!P2 SYNCS.PHASECHK.TRANS64 P2, [R0+URZ+0x88], R11 ;  /* 0x0000880b0000a5a7 */ /* 0x000ee400080410ff */
[----:B---3--:R-:W-:Y:S05]  /*9e90*/  @!P2 BRA `(.L_x_160) ;  /* 0xfffffffc00f0a947 */ /* 0x008fea000383ffff */
[----:B------:R-:W-:Y:S05]  /*9ea0*/  BRA `(.L_x_77) ;  /* 0xffffffa800307947 */ /* 0x000fea000383ffff */
.L_x_81:
[----:B--2---:R-:W-:Y:S07]  /*9eb0*/  MOV R0, UR21 ;  /* 0x0000001500007c02 */ /* 0x004fee0008000f00 */
.L_x_161:
[----:B--2---:R2:W3:Y:S02]  /*9ec0*/  SYNCS.PHASECHK.TRANS64.TRYWAIT P0, [R0+URZ+0x60], R9 ;  /* 0x00006009000075a7 */ /* 0x0044e400080011ff */
[----:B---3--:R-:W-:Y:S05]  /*9ed0*/  @!P0 NANOSLEEP.SYNCS 0x989680 ;  /* 0x009896800000895d */ /* 0x008fea0003900000 */
[----:B------:R-:W3:Y:S02]  /*9ee0*/  @!P0 SYNCS.PHASECHK.TRANS64 P0, [R0+URZ+0x60], R9 ;  /* 0x00006009000085a7 */ /* 0x000ee400080010ff */
[----:B---3--:R-:W-:Y:S05]  /*9ef0*/  @!P0 BRA `(.L_x_161) ;  /* 0xfffffffc00f08947 */ /* 0x008fea000383ffff */
[----:B------:R-:W-:Y:S05]  /*9f00*/  BRA `(.L_x_162) ;  /* 0xffffffa8008c7947 */ /* 0x000fea000383ffff */
.L_x_82:
[----:B------:R-:W-:Y:S07]  /*9f10*/  MOV R0, UR21 ;  /* 0x0000001500007c02 */ /* 0x000fee0008000f00 */
.L_x_163:
[----:B--2---:R2:W3:Y:S02]  /*9f20*/  SYNCS.PHASECHK.TRANS64.TRYWAIT P0, [R0+URZ+0x68], R9 ;  /* 0x00006809000075a7 */ /* 0x0044e400080011ff */
[----:B---3--:R-:W-:Y:S05]  /*9f30*/  @!P0 NANOSLEEP.SYNCS 0x989680 ;  /* 0x009896800000895d */ /* 0x008fea0003900000 */
[----:B------:R-:W3:Y:S02]  /*9f40*/  @!P0 SYNCS.PHASECHK.TRANS64 P0, [R0+URZ+0x68], R9 ;  /* 0x00006809000085a7 */ /* 0x000ee400080010ff */
[----:B---3--:R-:W-:Y:S05]  /*9f50*/  @!P0 BRA `(.L_x_163) ;  /* 0xfffffffc00f08947 */ /* 0x008fea000383ffff */
[----:B------:R-:W-:Y:S05]  /*9f60*/  BRA `(.L_x_164) ;  /* 0xffffffa800c47947 */ /* 0x000fea000383ffff */
.L_x_83:
[----:B------:R-:W-:Y:S07]  /*9f70*/  MOV R0, UR21 ;  /* 0x0000001500007c02 */ /* 0x000fee0008000f00 */
.L_x_165:
[----:B--2---:R2:W3:Y:S02]  /*9f80*/  SYNCS.PHASECHK.TRANS64.TRYWAIT P0, [R0+URZ+0x70], R9 ;  /* 0x00007009000075a7 */ /* 0x0044e400080011ff */
[----:B---3--:R-:W-:Y:S05]  /*9f90*/  @!P0 NANOSLEEP.SYNCS 0x989680 ;  /* 0x009896800000895d */ /* 0x008fea0003900000 */
[----:B------:R-:W3:Y:S02]  /*9fa0*/  @!P0 SYNCS.PHASECHK.TRANS64 P0, [R0+URZ+0x70], R9 ;  /* 0x00007009000085a7 */ /* 0x000ee400080010ff */
[----:B---3--:R-:W-:Y:S05]  /*9fb0*/  @!P0 BRA `(.L_x_165) ;  /* 0xfffffffc00f08947 */ /* 0x008fea000383ffff */
[----:B------:R-:W-:Y:S05]  /*9fc0*/  BRA `(.L_x_166) ;  /* 0xffffffac00087947 */ /* 0x000fea000383ffff */
.L_x_84:
[----:B------:R-:W-:Y:S07]  /*9fd0*/  MOV R0, UR21 ;  /* 0x0000001500007c02 */ /* 0x000fee0008000f00 */
.L_x_167:
[----:B--2---:R2:W3:Y:S02]  /*9fe0*/  SYNCS.PHASECHK.TRANS64.TRYWAIT P0, [R0+URZ+0x78], R9 ;  /* 0x00007809000075a7 */ /* 0x0044e400080011ff */
[----:B---3--:R-:W-:Y:S05]  /*9ff0*/  @!P0 NANOSLEEP.SYNCS 0x989680 ;  /* 0x009896800000895d */ /* 0x008fea0003900000 */
[----:B------:R-:W3:Y:S02]  /*a000*/  @!P0 SYNCS.PHASECHK.TRANS64 P0, [R0+URZ+0x78], R9 ;  /* 0x00007809000085a7 */ /* 0x000ee400080010ff */
[----:B---3--:R-:W-:Y:S05]  /*a010*/  @!P0 BRA `(.L_x_167) ;  /* 0xfffffffc00f08947 */ /* 0x008fea000383ffff */
[----:B------:R-:W-:Y:S05]  /*a020*/  BRA `(.L_x_168) ;  /* 0xffffffac00487947 */ /* 0x000fea000383ffff */
.L_x_86:
[----:B------:R-:W-:-:S07]  /*a030*/  MOV R0, UR21 ;  /* 0x0000001500007c02 */ /* 0x000fce0008000f00 */
.L_x_169:
[----:B---3--:R3:W4:Y:S02]  /*a040*/  SYNCS.PHASECHK.TRANS64.TRYWAIT P0, [R0+URZ+0x60], R3 ;  /* 0x00006003000075a7 */ /* 0x00872400080011ff */
[----:B----4-:R-:W-:Y:S05]  /*a050*/  @!P0 NANOSLEEP.SYNCS 0x989680 ;  /* 0x009896800000895d */ /* 0x010fea0003900000 */
[----:B------:R-:W4:Y:S02]  /*a060*/  @!P0 SYNCS.PHASECHK.TRANS64 P0, [R0+URZ+0x60], R3 ;  /* 0x00006003000085a7 */ /* 0x000f2400080010ff */
[----:B----4-:R-:W-:Y:S05]  /*a070*/  @!P0 BRA `(.L_x_169) ;  /* 0xfffffffc00f08947 */ /* 0x010fea000383ffff */
[----:B------:R-:W-:Y:S05]  /*a080*/  BRA `(.L_x_170) ;  /* 0xffffffac00bc7947 */ /* 0x000fea000383ffff */
.L_x_87:
[----:B---3--:R-:W-:-:S07]  /*a090*/  MOV R0, UR21 ;  /* 0x0000001500007c02 */ /* 0x008fce0008000f00 */
.L_x_171:
[----:B---3--:R3:W4:Y:S02]  /*a0a0*/  SYNCS.PHASECHK.TRANS64.TRYWAIT P0, [R0+URZ+0x68], R3 ;  /* 0x00006803000075a7 */ /* 0x00872400080011ff */
[----:B----4-:R-:W-:Y:S05]  /*a0b0*/  @!P0 NANOSLEEP.SYNCS 0x989680 ;  /* 0x009896800000895d */ /* 0x010fea0003900000 */
[----:B------:R-:W4:Y:S02]  /*a0c0*/  @!P0 SYNCS.PHASECHK.TRANS64 P0, [R0+URZ+0x68], R3 ;  /* 0x00006803000085a7 */ /* 0x000f2400080010ff */
[----:B----4-:R-:W-:Y:S05]  /*a0d0*/  @!P0 BRA `(.L_x_171) ;  /* 0xfffffffc00f08947 */ /* 0x010fea000383ffff */
[----:B------:R-:W-:Y:S05]  /*a0e0*/  BRA `(.L_x_172) ;  /* 0xffffffac00ac7947 */ /* 0x000fea000383ffff */
.L_x_88:
[----:B---3--:R-:W-:-:S07]  /*a0f0*/  MOV R0, UR21 ;  /* 0x0000001500007c02 */ /* 0x008fce0008000f00 */
.L_x_173:
[----:B---3--:R3:W4:Y:S02]  /*a100*/  SYNCS.PHASECHK.TRANS64.TRYWAIT P0, [R0+URZ+0x70], R3 ;  /* 0x00007003000075a7 */ /* 0x00872400080011ff */
[----:B----4-:R-:W-:Y:S05]  /*a110*/  @!P0 NANOSLEEP.SYNCS 0x989680 ;  /* 0x009896800000895d */ /* 0x010fea0003900000 */
[----:B------:R-:W4:Y:S02]  /*a120*/  @!P0 SYNCS.PHASECHK.TRANS64 P0, [R0+URZ+0x70], R3 ;  /* 0x00007003000085a7 */ /* 0x000f2400080010ff */
[----:B----4-:R-:W-:Y:S05]  /*a130*/  @!P0 BRA `(.L_x_173) ;  /* 0xfffffffc00f08947 */ /* 0x010fea000383ffff */
[----:B------:R-:W-:Y:S05]  /*a140*/  BRA `(.L_x_174) ;  /* 0xffffffac009c7947 */ /* 0x000fea000383ffff */
.L_x_90:
[----:B-1----:R1:W2:Y:S02]  /*a150*/  SYNCS.PHASECHK.TRANS64.TRYWAIT P0, [R3+URZ+0x90], R0 ;  /* 0x00009000030075a7 */ /* 0x0022a400080011ff */
[----:B--2---:R-:W-:Y:S05]  /*a160*/  @!P0 NANOSLEEP.SYNCS 0x989680 ;  /* 0x009896800000895d */ /* 0x004fea0003900000 */
[----:B------:R-:W2:Y:S02]  /*a170*/  @!P0 SYNCS.PHASECHK.TRANS64 P0, [R3+URZ+0x90], R0 ;  /* 0x00009000030085a7 */ /* 0x000ea400080010ff */
[----:B--2---:R-:W-:Y:S05]  /*a180*/  @!P0 BRA `(.L_x_90) ;  /* 0xfffffffc00f08947 */ /* 0x004fea000383ffff */
[----:B------:R-:W-:Y:S05]  /*a190*/  BRA `(.L_x_175) ;  /* 0xffffffb0006c7947 */ /* 0x000fea000383ffff */
.L_x_101:
[----:B--2---:R2:W1:Y:S02]  /*a1a0*/  SYNCS.PHASECHK.TRANS64.TRYWAIT P1, [R2+URZ+0x40], R3 ;  /* 0x00004003020075a7 */ /* 0x00446400080211ff */
[----:B-1----:R-:W-:Y:S05]  /*a1b0*/  @!P1 NANOSLEEP.SYNCS 0x989680 ;  /* 0x009896800000995d */ /* 0x002fea0003900000 */
[----:B------:R-:W1:Y:S02]  /*a1c0*/  @!P1 SYNCS.PHASECHK.TRANS64 P1, [R2+URZ+0x40], R3 ;  /* 0x00004003020095a7 */ /* 0x000e6400080210ff */
[----:B-1----:R-:W-:Y:S05]  /*a1d0*/  @!P1 BRA `(.L_x_101) ;  /* 0xfffffffc00f09947 */ /* 0x002fea000383ffff */
[----:B------:R-:W-:Y:S05]  /*a1e0*/  BRA `(.L_x_100) ;  /* 0xffffffbc00e47947 */ /* 0x000fea000383ffff */
.L_x_103:
[----:B--2---:R2:W4:Y:S02]  /*a1f0*/  SYNCS.PHASECHK.TRANS64.TRYWAIT P0, [R71+URZ+0xb0], R4 ;  /* 0x0000b004470075a7 */ /* 0x00452400080011ff */
[----:B----4-:R-:W-:Y:S05]  /*a200*/  @!P0 NANOSLEEP.SYNCS 0x989680 ;  /* 0x009896800000895d */ /* 0x010fea0003900000 */
[----:B------:R-:W4:Y:S02]  /*a210*/  @!P0 SYNCS.PHASECHK.TRANS64 P0, [R71+URZ+0xb0], R4 ;  /* 0x0000b004470085a7 */ /* 0x000f2400080010ff */
[----:B----4-:R-:W-:Y:S05]  /*a220*/  @!P0 BRA `(.L_x_103) ;  /* 0xfffffffc00f08947 */ /* 0x010fea000383ffff */
[----:B------:R-:W-:Y:S05]  /*a230*/  BRA `(.L_x_102) ;  /* 0xffffffc000347947 */ /* 0x000fea000383ffff */
.L_x_111:
[----:B---3--:R3:W4:Y:S02]  /*a240*/  SYNCS.PHASECHK.TRANS64.TRYWAIT P0, [R112+URZ+0x40], R3 ;  /* 0x00004003700075a7 */ /* 0x00872400080011ff */
[----:B----4-:R-:W-:Y:S05]  /*a250*/  @!P0 NANOSLEEP.SYNCS 0x989680 ;  /* 0x009896800000895d */ /* 0x010fea0003900000 */
[----:B------:R-:W4:Y:S02]  /*a260*/  @!P0 SYNCS.PHASECHK.TRANS64 P0, [R112+URZ+0x40], R3 ;  /* 0x00004003700085a7 */ /* 0x000f2400080010ff */
[----:B----4-:R-:W-:Y:S05]  /*a270*/  @!P0 BRA `(.L_x_111) ;  /* 0xfffffffc00f08947 */ /* 0x010fea000383ffff */
[----:B------:R-:W-:Y:S05]  /*a280*/  BRA `(.L_x_110) ;  /* 0xffffffcc00287947 */ /* 0x000fea000383ffff */
.L_x_119:
[----:B---3--:R3:W4:Y:S02]  /*a290*/  SYNCS.PHASECHK.TRANS64.TRYWAIT P0, [R112+URZ+0x40], R5 ;  /* 0x00004005700075a7 */ /* 0x00872400080011ff */
[----:B----4-:R-:W-:Y:S05]  /*a2a0*/  @!P0 NANOSLEEP.SYNCS 0x989680 ;  /* 0x009896800000895d */ /* 0x010fea0003900000 */
[----:B------:R-:W4:Y:S02]  /*a2b0*/  @!P0 SYNCS.PHASECHK.TRANS64 P0, [R112+URZ+0x40], R5 ;  /* 0x00004005700085a7 */ /* 0x000f2400080010ff */
[----:B----4-:R-:W-:Y:S05]  /*a2c0*/  @!P0 BRA `(.L_x_119) ;  /* 0xfffffffc00f08947 */ /* 0x010fea000383ffff */
[----:B------:R-:W-:Y:S05]  /*a2d0*/  BRA `(.L_x_118) ;  /* 0xffffffd800687947 */ /* 0x000fea000383ffff */
.L_x_127:
[----:B---3--:R3:W4:Y:S02]  /*a2e0*/  SYNCS.PHASECHK.TRANS64.TRYWAIT P0, [R102+URZ+0x40], R3 ;  /* 0x00004003660075a7 */ /* 0x00872400080011ff */
[----:B----4-:R-:W-:Y:S05]  /*a2f0*/  @!P0 NANOSLEEP.SYNCS 0x989680 ;  /* 0x009896800000895d */ /* 0x010fea0003900000 */
[----:B------:R-:W4:Y:S02]  /*a300*/  @!P0 SYNCS.PHASECHK.TRANS64 P0, [R102+URZ+0x40], R3 ;  /* 0x00004003660085a7 */ /* 0x000f2400080010ff */
[----:B----4-:R-:W-:Y:S05]  /*a310*/  @!P0 BRA `(.L_x_127) ;  /* 0xfffffffc00f08947 */ /* 0x010fea000383ffff */
[----:B------:R-:W-:Y:S05]  /*a320*/  BRA `(.L_x_126) ;  /* 0xffffffe400b47947 */ /* 0x000fea000383ffff */
        .weak           $__internal_0_$__cuda_sm10x_tcgen05_guardrail_trap_col_being_dealloced_not_returned_by_alloc
        .type           $__internal_0_$__cuda_sm10x_tcgen05_guardrail_trap_col_being_dealloced_not_returned_by_alloc,@function
        .size           $__internal_0_$__cuda_sm10x_tcgen05_guardrail_trap_col_being_dealloced_not_returned_by_alloc,($__internal_1_$__cuda_sm10x_tcgen05_guardrail_trap_phase_invalid_during_alloc - $__internal_0_$__cuda_sm10x_tcgen05_guardrail_trap_col_being_dealloced_not_returned_by_alloc)
$__internal_0_$__cuda_sm10x_tcgen05_guardrail_trap_col_being_dealloced_not_returned_by_alloc:
[----:B------:R-:W-:Y:S05]  /*a330*/  BPT.TRAP 0x1 ;  /* 0x000000040000795c */ /* 0x000fea0000300000 */
[----:B------:R-:W-:-:S04]  /*a340*/  HFMA2 R3, -RZ, RZ, 0, 0 ;  /* 0x00000000ff037431 */ /* 0x000fc800000001ff */
[----:B------:R-:W-:Y:S05]  /*a350*/  RET.REL.NODEC R2 `(_ZN7cutlass13device_kernelINS_4gemm6kernel13GemmUniversalIN4cute5tupleIJiiiiEEENS1_10collective13CollectiveMmaINS1_35MainloopSm100TmaUmmaWarpSpecializedILi4ELi2ELi4ENS5_IJNS4_1CILi2EEESB_NSA_ILi1EEEEEEEENS5_IJNSA_ILi64EEENSA_ILi256EEESF_EEENS_12float_e5m2_tENS5_IJlSC_lEEESI_SJ_NS4_8TiledMMAINS4_8MMA_AtomIJNS4_10MMA_TraitsINS4_19SM100_MMA_F8F6F4_SSEJSI_SI_fSF_SG_NS4_17integral_constantINS4_4UMMA5MajorELSQ_0EEESR_NSO_INSP_7ScaleInELSS_0EEEST_EEEEEENS4_6LayoutINS5_IJSC_SC_SC_EEENS5_IJNSA_ILi0EEESY_SY_EEEEENS5_IJNS4_10UnderscoreES11_S11_EEEEENS4_23SM90_TMA_LOAD_MULTICASTENS4_14ComposedLayoutINS4_7SwizzleILi2ELi4ELi3EEENS4_18smem_ptr_flag_bitsILi8EEENSW_INS5_IJNSA_ILi8EEESF_EEENS5_IJSF_SC_EEEEEEEvNS4_8identityES14_S1E_vS1F_EENS_8epilogue10collective18CollectiveEpilogueINS1H_23Sm100TmaWarpSpecializedILi4ELi2ELi32ELb0ELb0EEEJSH_NS5_IJNSW_ISF_SC_EES1M_EEESI_SJ_SI_SJ_NS1H_6fusion15FusionCallbacksIS1L_NS1O_17LinearCombinationISI_fSI_fLNS_15FloatRoundStyleE2EEESH_S1N_JEEENS4_5SM1004TMEM4LOAD26SM100_TMEM_LOAD_16dp32b32xENS4_13SM90_TMA_LOADES1E_NS4_39AutoVectorizingCopyWithAssumedAlignmentILi128EEENS4_14SM90_TMA_STOREES1E_S20_S20_EEEvvEEEEvNT_6ParamsE) ;  /* 0xffffff5c02287950 */ /* 0x000fea0003c3ffff */
        .weak           $__internal_1_$__cuda_sm10x_tcgen05_guardrail_trap_phase_invalid_during_alloc
        .type           $__internal_1_$__cuda_sm10x_tcgen05_guardrail_trap_phase_invalid_during_alloc,@function
        .size           $__internal_1_$__cuda_sm10x_tcgen05_guardrail_trap_phase_invalid_during_alloc,($__internal_2_$__cuda_sm10x_tcgen05_guardrail_trap_unallocated_columns_being_dealloced - $__internal_1_$__cuda_sm10x_tcgen05_guardrail_trap_phase_invalid_during_alloc)
$__internal_1_$__cuda_sm10x_tcgen05_guardrail_trap_phase_invalid_during_alloc:
[----:B------:R-:W-:Y:S05]  /*a360*/  BPT.TRAP 0x1 ;  /* 0x000000040000795c */ /* 0x000fea0000300000 */
[----:B------:R-:W-:-:S04]  /*a370*/  MOV R5, 0x0 ;  /* 0x0000000000057802 */ /* 0x000fc80000000f00 */
[----:B------:R-:W-:Y:S05]  /*a380*/  RET.REL.NODEC R4 `(_ZN7cutlass13device_kernelINS_4gemm6kernel13GemmUniversalIN4cute5tupleIJiiiiEEENS1_10collective13CollectiveMmaINS1_35MainloopSm100TmaUmmaWarpSpecializedILi4ELi2ELi4ENS5_IJNS4_1CILi2EEESB_NSA_ILi1EEEEEEEENS5_IJNSA_ILi64EEENSA_ILi256EEESF_EEENS_12float_e5m2_tENS5_IJlSC_lEEESI_SJ_NS4_8TiledMMAINS4_8MMA_AtomIJNS4_10MMA_TraitsINS4_19SM100_MMA_F8F6F4_SSEJSI_SI_fSF_SG_NS4_17integral_constantINS4_4UMMA5MajorELSQ_0EEESR_NSO_INSP_7ScaleInELSS_0EEEST_EEEEEENS4_6LayoutINS5_IJSC_SC_SC_EEENS5_IJNSA_ILi0EEESY_SY_EEEEENS5_IJNS4_10UnderscoreES11_S11_EEEEENS4_23SM90_TMA_LOAD_MULTICASTENS4_14ComposedLayoutINS4_7SwizzleILi2ELi4ELi3EEENS4_18smem_ptr_flag_bitsILi8EEENSW_INS5_IJNSA_ILi8EEESF_EEENS5_IJSF_SC_EEEEEEEvNS4_8identityES14_S1E_vS1F_EENS_8epilogue10collective18CollectiveEpilogueINS1H_23Sm100TmaWarpSpecializedILi4ELi2ELi32ELb0ELb0EEEJSH_NS5_IJNSW_ISF_SC_EES1M_EEESI_SJ_SI_SJ_NS1H_6fusion15FusionCallbacksIS1L_NS1O_17LinearCombinationISI_fSI_fLNS_15FloatRoundStyleE2EEESH_S1N_JEEENS4_5SM1004TMEM4LOAD26SM100_TMEM_LOAD_16dp32b32xENS4_13SM90_TMA_LOADES1E_NS4_39AutoVectorizingCopyWithAssumedAlignmentILi128EEENS4_14SM90_TMA_STOREES1E_S20_S20_EEEvvEEEEvNT_6ParamsE) ;  /* 0xffffff5c041c7950 */ /* 0x000fea0003c3ffff */
        .weak           $__internal_2_$__cuda_sm10x_tcgen05_guardrail_trap_unallocated_columns_being_dealloced
        .type           $__internal_2_$__cuda_sm10x_tcgen05_guardrail_trap_unallocated_columns_being_dealloced,@function
        .size           $__internal_2_$__cuda_sm10x_tcgen05_guardrail_trap_unallocated_columns_being_dealloced,(.L_x_177 - $__internal_2_$__cuda_sm10x_tcgen05_guardrail_trap_unallocated_columns_being_dealloced)
$__internal_2_$__cuda_sm10x_tcgen05_guardrail_trap_unallocated_columns_being_dealloced:
[----:B------:R-:W-:Y:S05]  /*a390*/  BPT.TRAP 0x1 ;  /* 0x000000040000795c */ /* 0x000fea0000300000 */
[----:B------:R-:W-:-:S04]  /*a3a0*/  HFMA2 R3, -RZ, RZ, 0, 0 ;  /* 0x00000000ff037431 */ /* 0x000fc800000001ff */
[----:B------:R-:W-:Y:S05]  /*a3b0*/  RET.REL.NODEC R2 `(_ZN7cutlass13device_kernelINS_4gemm6kernel13GemmUniversalIN4cute5tupleIJiiiiEEENS1_10collective13CollectiveMmaINS1_35MainloopSm100TmaUmmaWarpSpecializedILi4ELi2ELi4ENS5_IJNS4_1CILi2EEESB_NSA_ILi1EEEEEEEENS5_IJNSA_ILi64EEENSA_ILi256EEESF_EEENS_12float_e5m2_tENS5_IJlSC_lEEESI_SJ_NS4_8TiledMMAINS4_8MMA_AtomIJNS4_10MMA_TraitsINS4_19SM100_MMA_F8F6F4_SSEJSI_SI_fSF_SG_NS4_17integral_constantINS4_4UMMA5MajorELSQ_0EEESR_NSO_INSP_7ScaleInELSS_0EEEST_EEEEEENS4_6LayoutINS5_IJSC_SC_SC_EEENS5_IJNSA_ILi0EEESY_SY_EEEEENS5_IJNS4_10UnderscoreES11_S11_EEEEENS4_23SM90_TMA_LOAD_MULTICASTENS4_14ComposedLayoutINS4_7SwizzleILi2ELi4ELi3EEENS4_18smem_ptr_flag_bitsILi8EEENSW_INS5_IJNSA_ILi8EEESF_EEENS5_IJSF_SC_EEEEEEEvNS4_8identityES14_S1E_vS1F_EENS_8epilogue10collective18CollectiveEpilogueINS1H_23Sm100TmaWarpSpecializedILi4ELi2ELi32ELb0ELb0EEEJSH_NS5_IJNSW_ISF_SC_EES1M_EEESI_SJ_SI_SJ_NS1H_6fusion15FusionCallbacksIS1L_NS1O_17LinearCombinationISI_fSI_fLNS_15FloatRoundStyleE2EEESH_S1N_JEEENS4_5SM1004TMEM4LOAD26SM100_TMEM_LOAD_16dp32b32xENS4_13SM90_TMA_LOADES1E_NS4_39AutoVectorizingCopyWithAssumedAlignmentILi128EEENS4_14SM90_TMA_STOREES1E_S20_S20_EEEvvEEEEvNT_6ParamsE) ;  /* 0xffffff5c02107950 */ /* 0x000fea0003c3ffff */
.L_x_176:
[----:B------:R-:W-:-:S00]  /*a3c0*/  BRA `(.L_x_176) ;  /* 0xfffffffc00fc7947 */ /* 0x000fc0000383ffff */
[----:B------:R-:W-:-:S00]  /*a3d0*/  NOP ;  /* 0x0000000000007918 */ /* 0x000fc00000000000 */
        /* <DEDUP_REMOVED lines=10> */
.L_x_177:


//--------------------- .nv.global.init           --------------------------
	.section	.nv.global.init,"aw",@progbits
.nv.global.init:
	.type		$str$27,@object
	.size		$str$27,($str$28 - $str$27)
$str$27:
        /*0000*/ 	.byte	0x28, 0x61, 0x64, 0x64, 0x72, 0x65, 0x73, 0x73, 0x20, 0x26, 0x20, 0x6d, 0x61, 0x73, 0x6b, 0x29
        /*0010*/ 	.byte	0x20, 0x3d, 0x3d, 0x20, 0x30, 0x00
	.type		$str$28,@object
	.size		$str$28,($str$26 - $str$28)
$str$28:
        /*0016*/ 	.byte	0x2f, 0x74, 0x6d, 0x70, 0x2f, 0x63, 0x75, 0x74, 0x6c, 0x61, 0x73, 0x73, 0x5f, 0x73, 0x77, 0x65
        /*0026*/ 	.byte	0x65, 0x70, 0x5f, 0x73, 0x72, 0x63, 0x2f, 0x69, 0x6e, 0x63, 0x6c, 0x75, 0x64, 0x65, 0x2f, 0x63
        /*0036*/ 	.byte	0x75, 0x74, 0x65, 0x2f, 0x70, 0x6f, 0x69, 0x6e, 0x74, 0x65, 0x72, 0x5f, 0x66, 0x6c, 0x61, 0x67
        /*0046*/ 	.byte	0x67, 0x65, 0x64, 0x2e, 0x68, 0x70, 0x70, 0x00
	.type		$str$26,@object
	.size		$str$26,($str$25 - $str$26)
$str$26:
        /*004e*/ 	.byte	0x2f, 0x74, 0x6d, 0x70, 0x2f, 0x63, 0x75, 0x74, 0x6c, 0x61, 0x73, 0x73, 0x5f, 0x73, 0x77, 0x65
        /*005e*/ 	.byte	0x65, 0x70, 0x5f, 0x73, 0x72, 0x63, 0x2f, 0x69, 0x6e, 0x63, 0x6c, 0x75, 0x64, 0x65, 0x2f, 0x63
        /*006e*/ 	.byte	0x75, 0x74, 0x65, 0x2f, 0x61, 0x74, 0x6f, 0x6d, 0x2f, 0x63, 0x6f, 0x70, 0x79, 0x5f, 0x74, 0x72
        /*007e*/ 	.byte	0x61, 0x69, 0x74, 0x73, 0x5f, 0x73, 0x6d, 0x31, 0x30, 0x30, 0x2e, 0x68, 0x70, 0x70, 0x00
	.type		$str$25,@object
	.size		$str$25,(__unnamed_1 - $str$25)
$str$25:
        /*008d*/ 	.byte	0x28, 0x28, 0x75, 0x69, 0x6e, 0x74, 0x33, 0x32, 0x5f, 0x74, 0x28, 0x74, 0x68, 0x72, 0x65, 0x61
        /*009d*/ 	.byte	0x64, 0x49, 0x64, 0x78, 0x2e, 0x78, 0x29, 0x20, 0x2f, 0x20, 0x33, 0x32, 0x29, 0x20, 0x25, 0x20
        /*00ad*/ 	.byte	0x34, 0x29, 0x20, 0x3d, 0x3d, 0x20, 0x28, 0x28, 0x28, 0x74, 0x6d, 0x65, 0x6d, 0x5f, 0x61, 0x64
        /*00bd*/ 	.byte	0x64, 0x72, 0x20, 0x3e, 0x3e, 0x20, 0x31, 0x36, 0x29, 0x20, 0x2f, 0x20, 0x33, 0x32, 0x29, 0x20
        /*00cd*/ 	.byte	0x25, 0x20, 0x34, 0x29, 0x00
	.type		__unnamed_1,@object
	.size		__unnamed_1,(__unnamed_2 - __unnamed_1)
__unnamed_1:
        /*00d2*/ 	.byte	0x61, 0x75, 0x74, 0x6f, 0x20, 0x63, 0x75, 0x74, 0x65, 0x3a, 0x3a, 0x61, 0x73, 0x5f, 0x70, 0x6f
        /* <DEDUP_REMOVED lines=24> */
        /*0262*/ 	.byte	0x3c, 0x34, 0x30, 0x39, 0x36, 0x3e, 0x3e, 0x3e, 0x3e, 0x5d, 0x00
	.type		__unnamed_2,@object
	.size		__unnamed_2,(__unnamed_3 - __unnamed_2)
__unnamed_2:
        /* <DEDUP_REMOVED lines=26> */
	.type		__unnamed_3,@object
	.size		__unnamed_3,(.L_3 - __unnamed_3)
__unnamed_3:
        /* <DEDUP_REMOVED lines=40> */
        /*0688*/ 	.byte	0x74, 0x65, 0x3a, 0x3a, 0x43, 0x3c, 0x30, 0x3e, 0x3e, 0x3e, 0x3e, 0x5d, 0x00
.L_3:


//--------------------- .nv.shared._ZN7cutlass13device_kernelINS_4gemm6kernel13GemmUniversalIN4cute5tupleIJiiiiEEENS1_10collective13CollectiveMmaINS1_35MainloopSm100TmaUmmaWarpSpecializedILi4ELi2ELi4ENS5_IJNS4_1CILi2EEESB_NSA_ILi1EEEEEEEENS5_IJNSA_ILi64EEENSA_ILi256EEESF_EEENS_12float_e5m2_tENS5_IJlSC_lEEESI_SJ_NS4_8TiledMMAINS4_8MMA_AtomIJNS4_10MMA_TraitsINS4_19SM100_MMA_F8F6F4_SSEJSI_SI_fSF_SG_NS4_17integral_constantINS4_4UMMA5MajorELSQ_0EEESR_NSO_INSP_7ScaleInELSS_0EEEST_EEEEEENS4_6LayoutINS5_IJSC_SC_SC_EEENS5_IJNSA_ILi0EEESY_SY_EEEEENS5_IJNS4_10UnderscoreES11_S11_EEEEENS4_23SM90_TMA_LOAD_MULTICASTENS4_14ComposedLayoutINS4_7SwizzleILi2ELi4ELi3EEENS4_18smem_ptr_flag_bitsILi8EEENSW_INS5_IJNSA_ILi8EEESF_EEENS5_IJSF_SC_EEEEEEEvNS4_8identityES14_S1E_vS1F_EENS_8epilogue10collective18CollectiveEpilogueINS1H_23Sm100TmaWarpSpecializedILi4ELi2ELi32ELb0ELb0EEEJSH_NS5_IJNSW_ISF_SC_EES1M_EEESI_SJ_SI_SJ_NS1H_6fusion15FusionCallbacksIS1L_NS1O_17LinearCombinationISI_fSI_fLNS_15FloatRoundStyleE2EEESH_S1N_JEEENS4_5SM1004TMEM4LOAD26SM100_TMEM_LOAD_16dp32b32xENS4_13SM90_TMA_LOADES1E_NS4_39AutoVectorizingCopyWithAssumedAlignmentILi128EEENS4_14SM90_TMA_STOREES1E_S20_S20_EEEvvEEEEvNT_6ParamsE --------------------------
	.section	.nv.shared._ZN7cutlass13device_kernelINS_4gemm6kernel13GemmUniversalIN4cute5tupleIJiiiiEEENS1_10collective13CollectiveMmaINS1_35MainloopSm100TmaUmmaWarpSpecializedILi4ELi2ELi4ENS5_IJNS4_1CILi2EEESB_NSA_ILi1EEEEEEEENS5_IJNSA_ILi64EEENSA_ILi256EEESF_EEENS_12float_e5m2_tENS5_IJlSC_lEEESI_SJ_NS4_8TiledMMAINS4_8MMA_AtomIJNS4_10MMA_TraitsINS4_19SM100_MMA_F8F6F4_SSEJSI_SI_fSF_SG_NS4_17integral_constantINS4_4UMMA5MajorELSQ_0EEESR_NSO_INSP_7ScaleInELSS_0EEEST_EEEEEENS4_6LayoutINS5_IJSC_SC_SC_EEENS5_IJNSA_ILi0EEESY_SY_EEEEENS5_IJNS4_10UnderscoreES11_S11_EEEEENS4_23SM90_TMA_LOAD_MULTICASTENS4_14ComposedLayoutINS4_7SwizzleILi2ELi4ELi3EEENS4_18smem_ptr_flag_bitsILi8EEENSW_INS5_IJNSA_ILi8EEESF_EEENS5_IJSF_SC_EEEEEEEvNS4_8identityES14_S1E_vS1F_EENS_8epilogue10collective18CollectiveEpilogueINS1H_23Sm100TmaWarpSpecializedILi4ELi2ELi32ELb0ELb0EEEJSH_NS5_IJNSW_ISF_SC_EES1M_EEESI_SJ_SI_SJ_NS1H_6fusion15FusionCallbacksIS1L_NS1O_17LinearCombinationISI_fSI_fLNS_15FloatRoundStyleE2EEESH_S1N_JEEENS4_5SM1004TMEM4LOAD26SM100_TMEM_LOAD_16dp32b32xENS4_13SM90_TMA_LOADES1E_NS4_39AutoVectorizingCopyWithAssumedAlignmentILi128EEENS4_14SM90_TMA_STOREES1E_S20_S20_EEEvvEEEEvNT_6ParamsE,"aw",@nobits
	.sectionflags	@""
	.align	16
	.zero		1024


//--------------------- .nv.shared.reserved.0     --------------------------
	.section	.nv.shared.reserved.0,"aw",@nobits
	.weak		__nv_reservedSMEM_offset_0_alias
	.size		__nv_reservedSMEM_offset_0_alias, 0, 64
	.other		__nv_reservedSMEM_offset_0_alias,@"STO_CUDA_RESERVED_SHARED STV_DEFAULT"
__nv_reservedSMEM_offset_0_alias:
	.zero		0
.nv.shared.reserved.0:
	.zero		64
	.weak		__nv_reservedSMEM_tcgen05_partition
	.type		__nv_reservedSMEM_tcgen05_partition,@object
	.size		__nv_reservedSMEM_tcgen05_partition,(.L_0 - __nv_reservedSMEM_tcgen05_partition)
__nv_reservedSMEM_tcgen05_partition:
	.zero		32
.L_0:


//--------------------- .nv.global                --------------------------
	.section	.nv.global,"aw",@nobits
.nv.global:
	.type		_ZN39_INTERNAL_f9243e6e_4_k_cu_4d2b4cb5_91594cute1_E,@object
	.size		_ZN39_INTERNAL_f9243e6e_4_k_cu_4d2b4cb5_91594cute1_E,(_ZN39_INTERNAL_f9243e6e_4_k_cu_4d2b4cb5_91594cuda3std3__45__cpo6cbeginE - _ZN39_INTERNAL_f9243e6e_4_k_cu_4d2b4cb5_91594cute1_E)
_ZN39_INTERNAL_f9243e6e_4_k_cu_4d2b4cb5_91594cute1_E:
	.zero		1
	.type		_ZN39_INTERNAL_f9243e6e_4_k_cu_4d2b4cb5_91594cuda3std3__45__cpo6cbeginE,@object
	.size		_ZN39_INTERNAL_f9243e6e_4_k_cu_4d2b4cb5_91594cuda3std3__45__cpo6cbeginE,(_ZN39_INTERNAL_f9243e6e_4_k_cu_4d2b4cb5_91594cuda3std3__48in_placeE - _ZN39_INTERNAL_f9243e6e_4_k_cu_4d2b4cb5_91594cuda3std3__45__cpo6cbeginE)
_ZN39_INTERNAL_f9243e6e_4_k_cu_4d2b4cb5_91594cuda3std3__45__cpo6cbeginE:
	.zero		1
	.type		_ZN39_INTERNAL_f9243e6e_4_k_cu_4d2b4cb5_91594cuda3std3__48in_placeE,@object
	.size		_ZN39_INTERNAL_f9243e6e_4_k_cu_4d2b4cb5_91594cuda3std3__48in_placeE,(_ZN39_INTERNAL_f9243e6e_4_k_cu_4d2b4cb5_91594cuda3std6ranges3__45__cpo9iter_moveE - _ZN39_INTERNAL_f9243e6e_4_k_cu_4d2b4cb5_91594cuda3std3__48in_placeE)
_ZN39_INTERNAL_f9243e6e_4_k_cu_4d2b4cb5_91594cuda3std3__48in_placeE:
	.zero		1
	.type		_ZN39_INTERNAL_f9243e6e_4_k_cu_4d2b4cb5_91594cuda3std6ranges3__45__cpo9iter_moveE,@object
	.size		_ZN39_INTERNAL_f9243e6e_4_k_cu_4d2b4cb5_91594cuda3std6ranges3__45__cpo9iter_moveE,(_ZN39_INTERNAL_f9243e6e_4_k_cu_4d2b4cb5_91594cuda3std3__45__cpo5beginE - _ZN39_INTERNAL_f9243e6e_4_k_cu_4d2b4cb5_91594cuda3std6ranges3__45__cpo9iter_moveE)
_ZN39_INTERNAL_f9243e6e_4_k_cu_4d2b4cb5_91594cuda3std6ranges3__45__cpo9iter_moveE:
	.zero		1
	.type		_ZN39_INTERNAL_f9243e6e_4_k_cu_4d2b4cb5_91594cuda3std3__45__cpo5beginE,@object
	.size		_ZN39_INTERNAL_f9243e6e_4_k_cu_4d2b4cb5_91594cuda3std3__45__cpo5beginE,(_ZN39_INTERNAL_f9243e6e_4_k_cu_4d2b4cb5_91594cuda3std3__441_GLOBAL__N__f9243e6e_4_k_cu_4d2b4cb5_91596ignoreE - _ZN39_INTERNAL_f9243e6e_4_k_cu_4d2b4cb5_91594cuda3std3__45__cpo5beginE)
_ZN39_INTERNAL_f9243e6e_4_k_cu_4d2b4cb5_91594cuda3std3__45__cpo5beginE:
	.zero		1
	.type		_ZN39_INTERNAL_f9243e6e_4_k_cu_4d2b4cb5_91594cuda3std3__441_GLOBAL__N__f9243e6e_4_k_cu_4d2b4cb5_91596ignoreE,@object
	.size		_ZN39_INTERNAL_f9243e6e_4_k_cu_4d2b4cb5_91594cuda3std3__441_GLOBAL__N__f9243e6e_4_k_cu_4d2b4cb5_91596ignoreE,(_ZN39_INTERNAL_f9243e6e_4_k_cu_4d2b4cb5_91594cute7productE - _ZN39_INTERNAL_f9243e6e_4_k_cu_4d2b4cb5_91594cuda3std3__441_GLOBAL__N__f9243e6e_4_k_cu_4d2b4cb5_91596ignoreE)
_ZN39_INTERNAL_f9243e6e_4_k_cu_4d2b4cb5_91594cuda3std3__441_GLOBAL__N__f9243e6e_4_k_cu_4d2b4cb5_91596ignoreE:
	.zero		1
	.type		_ZN39_INTERNAL_f9243e6e_4_k_cu_4d2b4cb5_91594cute7productE,@object
	.size		_ZN39_INTERNAL_f9243e6e_4_k_cu_4d2b4cb5_91594cute7productE,(_ZN39_INTERNAL_f9243e6e_4_k_cu_4d2b4cb5_91594cuda3std3__45__cpo3endE - _ZN39_INTERNAL_f9243e6e_4_k_cu_4d2b4cb5_91594cute7productE)
_ZN39_INTERNAL_f9243e6e_4_k_cu_4d2b4cb5_91594cute7productE:
	.zero		1
	.type		_ZN39_INTERNAL_f9243e6e_4_k_cu_4d2b4cb5_91594cuda3std3__45__cpo3endE,@object
	.size		_ZN39_INTERNAL_f9243e6e_4_k_cu_4d2b4cb5_91594cuda3std3__45__cpo3endE,(_ZN39_INTERNAL_f9243e6e_4_k_cu_4d2b4cb5_91594cuda3std3__419piecewise_constructE - _ZN39_INTERNAL_f9243e6e_4_k_cu_4d2b4cb5_91594cuda3std3__45__cpo3endE)
_ZN39_INTERNAL_f9243e6e_4_k_cu_4d2b4cb5_91594cuda3std3__45__cpo3endE:
	.zero		1
	.type		_ZN39_INTERNAL_f9243e6e_4_k_cu_4d2b4cb5_91594cuda3std3__419piecewise_constructE,@object
	.size		_ZN39_INTERNAL_f9243e6e_4_k_cu_4d2b4cb5_91594cuda3std3__419piecewise_constructE,(_ZN39_INTERNAL_f9243e6e_4_k_cu_4d2b4cb5_91594cuda3std3__45__cpo4cendE - _ZN39_INTERNAL_f9243e6e_4_k_cu_4d2b4cb5_91594cuda3std3__419piecewise_constructE)
_ZN39_INTERNAL_f9243e6e_4_k_cu_4d2b4cb5_91594cuda3std3__419piecewise_constructE:
	.zero		1
	.type		_ZN39_INTERNAL_f9243e6e_4_k_cu_4d2b4cb5_91594cuda3std3__45__cpo4cendE,@object
	.size		_ZN39_INTERNAL_f9243e6e_4_k_cu_4d2b4cb5_91594cuda3std3__45__cpo4cendE,(_ZN39_INTERNAL_f9243e6e_4_k_cu_4d2b4cb5_91594cuda3std6ranges3__45__cpo4swapE - _ZN39_INTERNAL_f9243e6e_4_k_cu_4d2b4cb5_91594cuda3std3__45__cpo4cendE)
_ZN39_INTERNAL_f9243e6e_4_k_cu_4d2b4cb5_91594cuda3std3__45__cpo4cendE:
	.zero		1
	.type		_ZN39_INTERNAL_f9243e6e_4_k_cu_4d2b4cb5_91594cuda3std6ranges3__45__cpo4swapE,@object
	.size		_ZN39_INTERNAL_f9243e6e_4_k_cu_4d2b4cb5_91594cuda3std6ranges3__45__cpo4swapE,(.L_11 - _ZN39_INTERNAL_f9243e6e_4_k_cu_4d2b4cb5_91594cuda3std6ranges3__45__cpo4swapE)
_ZN39_INTERNAL_f9243e6e_4_k_cu_4d2b4cb5_91594cuda3std6ranges3__45__cpo4swapE:
	.zero		1
.L_11:


//--------------------- .nv.constant0._ZN7cutlass13device_kernelINS_4gemm6kernel13GemmUniversalIN4cute5tupleIJiiiiEEENS1_10collective13CollectiveMmaINS1_35MainloopSm100TmaUmmaWarpSpecializedILi4ELi2ELi4ENS5_IJNS4_1CILi2EEESB_NSA_ILi1EEEEEEEENS5_IJNSA_ILi64EEENSA_ILi256EEESF_EEENS_12float_e5m2_tENS5_IJlSC_lEEESI_SJ_NS4_8TiledMMAINS4_8MMA_AtomIJNS4_10MMA_TraitsINS4_19SM100_MMA_F8F6F4_SSEJSI_SI_fSF_SG_NS4_17integral_constantINS4_4UMMA5MajorELSQ_0EEESR_NSO_INSP_7ScaleInELSS_0EEEST_EEEEEENS4_6LayoutINS5_IJSC_SC_SC_EEENS5_IJNSA_ILi0EEESY_SY_EEEEENS5_IJNS4_10UnderscoreES11_S11_EEEEENS4_23SM90_TMA_LOAD_MULTICASTENS4_14ComposedLayoutINS4_7SwizzleILi2ELi4ELi3EEENS4_18smem_ptr_flag_bitsILi8EEENSW_INS5_IJNSA_ILi8EEESF_EEENS5_IJSF_SC_EEEEEEEvNS4_8identityES14_S1E_vS1F_EENS_8epilogue10collective18CollectiveEpilogueINS1H_23Sm100TmaWarpSpecializedILi4ELi2ELi32ELb0ELb0EEEJSH_NS5_IJNSW_ISF_SC_EES1M_EEESI_SJ_SI_SJ_NS1H_6fusion15FusionCallbacksIS1L_NS1O_17LinearCombinationISI_fSI_fLNS_15FloatRoundStyleE2EEESH_S1N_JEEENS4_5SM1004TMEM4LOAD26SM100_TMEM_LOAD_16dp32b32xENS4_13SM90_TMA_LOADES1E_NS4_39AutoVectorizingCopyWithAssumedAlignmentILi128EEENS4_14SM90_TMA_STOREES1E_S20_S20_EEEvvEEEEvNT_6ParamsE --------------------------
	.section	.nv.constant0._ZN7cutlass13device_kernelINS_4gemm6kernel13GemmUniversalIN4cute5tupleIJiiiiEEENS1_10collective13CollectiveMmaINS1_35MainloopSm100TmaUmmaWarpSpecializedILi4ELi2ELi4ENS5_IJNS4_1CILi2EEESB_NSA_ILi1EEEEEEEENS5_IJNSA_ILi64EEENSA_ILi256EEESF_EEENS_12float_e5m2_tENS5_IJlSC_lEEESI_SJ_NS4_8TiledMMAINS4_8MMA_AtomIJNS4_10MMA_TraitsINS4_19SM100_MMA_F8F6F4_SSEJSI_SI_fSF_SG_NS4_17integral_constantINS4_4UMMA5MajorELSQ_0EEESR_NSO_INSP_7ScaleInELSS_0EEEST_EEEEEENS4_6LayoutINS5_IJSC_SC_SC_EEENS5_IJNSA_ILi0EEESY_SY_EEEEENS5_IJNS4_10UnderscoreES11_S11_EEEEENS4_23SM90_TMA_LOAD_MULTICASTENS4_14ComposedLayoutINS4_7SwizzleILi2ELi4ELi3EEENS4_18smem_ptr_flag_bitsILi8EEENSW_INS5_IJNSA_ILi8EEESF_EEENS5_IJSF_SC_EEEEEEEvNS4_8identityES14_S1E_vS1F_EENS_8epilogue10collective18CollectiveEpilogueINS1H_23Sm100TmaWarpSpecializedILi4ELi2ELi32ELb0ELb0EEEJSH_NS5_IJNSW_ISF_SC_EES1M_EEESI_SJ_SI_SJ_NS1H_6fusion15FusionCallbacksIS1L_NS1O_17LinearCombinationISI_fSI_fLNS_15FloatRoundStyleE2EEESH_S1N_JEEENS4_5SM1004TMEM4LOAD26SM100_TMEM_LOAD_16dp32b32xENS4_13SM90_TMA_LOADES1E_NS4_39AutoVectorizingCopyWithAssumedAlignmentILi128EEENS4_14SM90_TMA_STOREES1E_S20_S20_EEEvvEEEEvNT_6ParamsE,"a",@progbits
	.sectionflags	@""
	.align	4
.nv.constant0._ZN7cutlass13device_kernelINS_4gemm6kernel13GemmUniversalIN4cute5tupleIJiiiiEEENS1_10collective13CollectiveMmaINS1_35MainloopSm100TmaUmmaWarpSpecializedILi4ELi2ELi4ENS5_IJNS4_1CILi2EEESB_NSA_ILi1EEEEEEEENS5_IJNSA_ILi64EEENSA_ILi256EEESF_EEENS_12float_e5m2_tENS5_IJlSC_lEEESI_SJ_NS4_8TiledMMAINS4_8MMA_AtomIJNS4_10MMA_TraitsINS4_19SM100_MMA_F8F6F4_SSEJSI_SI_fSF_SG_NS4_17integral_constantINS4_4UMMA5MajorELSQ_0EEESR_NSO_INSP_7ScaleInELSS_0EEEST_EEEEEENS4_6LayoutINS5_IJSC_SC_SC_EEENS5_IJNSA_ILi0EEESY_SY_EEEEENS5_IJNS4_10UnderscoreES11_S11_EEEEENS4_23SM90_TMA_LOAD_MULTICASTENS4_14ComposedLayoutINS4_7SwizzleILi2ELi4ELi3EEENS4_18smem_ptr_flag_bitsILi8EEENSW_INS5_IJNSA_ILi8EEESF_EEENS5_IJSF_SC_EEEEEEEvNS4_8identityES14_S1E_vS1F_EENS_8epilogue10collective18CollectiveEpilogueINS1H_23Sm100TmaWarpSpecializedILi4ELi2ELi32ELb0ELb0EEEJSH_NS5_IJNSW_ISF_SC_EES1M_EEESI_SJ_SI_SJ_NS1H_6fusion15FusionCallbacksIS1L_NS1O_17LinearCombinationISI_fSI_fLNS_15FloatRoundStyleE2EEESH_S1N_JEEENS4_5SM1004TMEM4LOAD26SM100_TMEM_LOAD_16dp32b32xENS4_13SM90_TMA_LOADES1E_NS4_39AutoVectorizingCopyWithAssumedAlignmentILi128EEENS4_14SM90_TMA_STOREES1E_S20_S20_EEEvvEEEEvNT_6ParamsE:
	.zero		2944


//--------------------- SYMBOLS --------------------------

	.type		.nv.reservedSmem.offset0,@object
	.size		.nv.reservedSmem.offset0,0x4
	.type		.nv.reservedSmem.cap,@object
	.size		.nv.reservedSmem.cap,0x4
	.type		__assertfail,@function
